def gluon_tcgen05(
    a_ptr,
    b_ptr,
    c_ptr,
    M,
    N,
    K,
    stride_am,
    stride_bk,
    stride_cm,
    BLOCK_M: gl.constexpr,
    BLOCK_N: gl.constexpr,
    BLOCK_K: gl.constexpr,
    DTYPE: gl.constexpr,
    A_LAYOUT: gl.constexpr,
    B_LAYOUT: gl.constexpr,
    C_LAYOUT: gl.constexpr,
    B_SHAPE: gl.constexpr,
    TMEM_LAYOUT: gl.constexpr,
    TMEM_REG: gl.constexpr,
    TRANS_B: gl.constexpr,
    NUM_BUFFERS: gl.constexpr,
):
    a_desc = tma.make_tensor_descriptor(
        a_ptr, [M, K], [stride_am, 1], [BLOCK_M, BLOCK_K], A_LAYOUT
    )
    b_desc = tma.make_tensor_descriptor(
        b_ptr,
        [N, K] if TRANS_B else [K, N],
        [stride_bk, 1],
        B_SHAPE,
        B_LAYOUT,
    )
    c_desc = tma.make_tensor_descriptor(
        c_ptr, [M, N], [stride_cm, 1], [BLOCK_M, BLOCK_N], C_LAYOUT
    )

    a_bufs = gl.allocate_shared_memory(
        DTYPE, [NUM_BUFFERS, BLOCK_M, BLOCK_K], A_LAYOUT
    )
    b_bufs = gl.allocate_shared_memory(DTYPE, [NUM_BUFFERS] + B_SHAPE, B_LAYOUT)

    pid_m = gl.program_id(0)
    pid_n = gl.program_id(1)
    off_m = pid_m * BLOCK_M
    off_n = pid_n * BLOCK_N

    tma_bars = gl.allocate_shared_memory(
        gl.int64, [NUM_BUFFERS, 1], mbarrier.MBarrierLayout()
    )
    mma_bars = gl.allocate_shared_memory(
        gl.int64, [NUM_BUFFERS, 1], mbarrier.MBarrierLayout()
    )
    for i in gl.static_range(NUM_BUFFERS):
        mbarrier.init(tma_bars.index(i), count=1)
        mbarrier.init(mma_bars.index(i), count=1)

    acc_tmem = allocate_tensor_memory(gl.float32, [BLOCK_M, BLOCK_N], TMEM_LAYOUT)
    idx = 0
    phase = 0
    use_acc = False
    for k in range(0, K, BLOCK_K):
        a = a_bufs.index(idx)
        b = b_bufs.index(idx)
        tma_bar = tma_bars.index(idx)
        mma_bar = mma_bars.index(idx)
        mbarrier.expect(
            tma_bar, a_desc.block_type.nbytes + b_desc.block_type.nbytes
        )
        tma.async_copy_global_to_shared(a_desc, [off_m, k], tma_bar, a)
        tma.async_copy_global_to_shared(
            b_desc, [off_n, k] if TRANS_B else [k, off_n], tma_bar, b
        )
        mbarrier.wait(tma_bar, phase=phase)

        if TRANS_B:
            b = b.permute((1, 0))
        tcgen05_mma(a, b, acc_tmem, use_acc=use_acc)
        tcgen05_commit(mma_bar)
        mbarrier.wait(mma_bar, phase=phase)
        use_acc = True

        idx += 1
        if idx == NUM_BUFFERS:
            idx = 0
            phase ^= 1

    for i in gl.static_range(NUM_BUFFERS):
        mbarrier.invalidate(tma_bars.index(i))
        mbarrier.invalidate(mma_bars.index(i))

    acc = acc_tmem.load(TMEM_REG)
    c_smem = gl.allocate_shared_memory(DTYPE, [BLOCK_M, BLOCK_N], C_LAYOUT)
    c_smem.store(acc.to(DTYPE))
    fence_async_shared()
    tma.async_copy_shared_to_global(c_desc, [off_m, off_n], c_smem)
    tma.store_wait(pendings=0)

# config = {"BLOCK_K": 128, "BLOCK_M": 64, "BLOCK_N": 256, "arch": "sm_100", "dtype": "fp8e4m3", "num_buffers": 3, "num_warps": 8, "trans_b": 1}
# arch = sm_100


// ===== COMPILED SASS (sm_100a) =====

	.target	sm_100a

	.elftype	@"ET_EXEC"


//--------------------- .note.nv.tkinfo           --------------------------
	.section	.note.nv.tkinfo,"",@"SHT_NOTE"
	.sectionflags	@"SHF_NOTE_NV_TKINFO"
	.tkinfo
        /*0018*/ 	.word	0x00000081
        /*0030*/ 	.string	""
        /*0030*/ 	.string	"ptxas-blackwell"
        /*0030*/ 	.string	"Cuda compilation tools, release 12.9, V12.9.86"
        /*0030*/ 	.string	"Build cuda_12.9.r12.9/compiler.36037853_0"
        /*0030*/ 	.string	"-v  -suppress-debug-info  -lineinfo  -arch sm_100a "



//--------------------- .note.nv.cuver            --------------------------
	.section	.note.nv.cuver,"",@"SHT_NOTE"
	.sectionflags	@"SHF_NOTE_NV_CUVER"
        /*0018*/ 	.short	0x0001
        /*001a*/ 	.short	0x0064
        /*001c*/ 	.short	0x0001
        /*001e*/ 	.short	0x0000
        /*0020*/ 	.short	0x0001
        /*0022*/ 	.short	0x0000


//--------------------- .nv.info                  --------------------------
	.section	.nv.info,"",@"SHT_CUDA_INFO"
	.align	4


	//----- nvinfo : EIATTR_REGCOUNT
	.align		4
        /*0000*/ 	.byte	0x04, 0x2f
        /*0002*/ 	.short	(.L_4 - .L_3)
	.align		4
.L_3:
        /*0004*/ 	.word	index@(gluon_tcgen05)
        /*0008*/ 	.word	0x00000047


	//----- nvinfo : EIATTR_FRAME_SIZE
	.align		4
.L_4:
        /*000c*/ 	.byte	0x04, 0x11
        /*000e*/ 	.short	(.L_6 - .L_5)
	.align		4
.L_5:
        /*0010*/ 	.word	index@($__internal_2_$__cuda_sm10x_tcgen05_guardrail_trap_unallocated_columns_being_dealloced)
        /*0014*/ 	.word	0x00000000


	//----- nvinfo : EIATTR_FRAME_SIZE
	.align		4
.L_6:
        /*0018*/ 	.byte	0x04, 0x11
        /*001a*/ 	.short	(.L_8 - .L_7)
	.align		4
.L_7:
        /*001c*/ 	.word	index@($__internal_1_$__cuda_sm10x_tcgen05_guardrail_trap_phase_invalid_during_alloc)
        /*0020*/ 	.word	0x00000000


	//----- nvinfo : EIATTR_FRAME_SIZE
	.align		4
.L_8:
        /*0024*/ 	.byte	0x04, 0x11
        /*0026*/ 	.short	(.L_10 - .L_9)
	.align		4
.L_9:
        /*0028*/ 	.word	index@($__internal_0_$__cuda_sm10x_tcgen05_guardrail_trap_col_being_dealloced_not_returned_by_alloc)
        /*002c*/ 	.word	0x00000000


	//----- nvinfo : EIATTR_FRAME_SIZE
	.align		4
.L_10:
        /*0030*/ 	.byte	0x04, 0x11
        /*0032*/ 	.short	(.L_12 - .L_11)
	.align		4
.L_11:
        /*0034*/ 	.word	index@(gluon_tcgen05)
        /*0038*/ 	.word	0x00000000


	//----- nvinfo : EIATTR_MIN_STACK_SIZE
	.align		4
.L_12:
        /*003c*/ 	.byte	0x04, 0x12
        /*003e*/ 	.short	(.L_14 - .L_13)
	.align		4
.L_13:
        /*0040*/ 	.word	index@(gluon_tcgen05)
        /*0044*/ 	.word	0x00000000
.L_14:


//--------------------- .nv.info.gluon_tcgen05    --------------------------
	.section	.nv.info.gluon_tcgen05,"",@"SHT_CUDA_INFO"
	.sectionflags	@""
	.align	4


	//----- nvinfo : EIATTR_CUDA_API_VERSION
	.align		4
        /*0000*/ 	.byte	0x04, 0x37
        /*0002*/ 	.short	(.L_16 - .L_15)
.L_15:
        /*0004*/ 	.word	0x00000081


	//----- nvinfo : EIATTR_KPARAM_INFO
	.align		4
.L_16:
        /*0008*/ 	.byte	0x04, 0x17
        /*000a*/ 	.short	(.L_18 - .L_17)
.L_17:
        /*000c*/ 	.word	0x00000000
        /*0010*/ 	.short	0x000a
        /*0012*/ 	.short	0x0048
        /*0014*/ 	.byte	0x00, 0xf4, 0x21, 0x00


	//----- nvinfo : EIATTR_KPARAM_INFO
	.align		4
.L_18:
        /*0018*/ 	.byte	0x04, 0x17
        /*001a*/ 	.short	(.L_20 - .L_19)
.L_19:
        /*001c*/ 	.word	0x00000000
        /*0020*/ 	.short	0x0009
        /*0022*/ 	.short	0x0040
        /*0024*/ 	.byte	0x00, 0xf4, 0x21, 0x00


	//----- nvinfo : EIATTR_KPARAM_INFO
	.align		4
.L_20:
        /*0028*/ 	.byte	0x04, 0x17
        /*002a*/ 	.short	(.L_22 - .L_21)
.L_21:
        /*002c*/ 	.word	0x00000000
        /*0030*/ 	.short	0x0008
        /*0032*/ 	.short	0x0038
        /*0034*/ 	.byte	0x00, 0xf0, 0x21, 0x00


	//----- nvinfo : EIATTR_KPARAM_INFO
	.align		4
.L_22:
        /*0038*/ 	.byte	0x04, 0x17
        /*003a*/ 	.short	(.L_24 - .L_23)
.L_23:
        /*003c*/ 	.word	0x00000000
        /*0040*/ 	.short	0x0007
        /*0042*/ 	.short	0x0030
        /*0044*/ 	.byte	0x00, 0xf0, 0x21, 0x00


	//----- nvinfo : EIATTR_KPARAM_INFO
	.align		4
.L_24:
        /*0048*/ 	.byte	0x04, 0x17
        /*004a*/ 	.short	(.L_26 - .L_25)
.L_25:
        /*004c*/ 	.word	0x00000000
        /*0050*/ 	.short	0x0006
        /*0052*/ 	.short	0x0028
        /*0054*/ 	.byte	0x00, 0xf0, 0x21, 0x00


	//----- nvinfo : EIATTR_KPARAM_INFO
	.align		4
.L_26:
        /*0058*/ 	.byte	0x04, 0x17
        /*005a*/ 	.short	(.L_28 - .L_27)
.L_27:
        /*005c*/ 	.word	0x00000000
        /*0060*/ 	.short	0x0005
        /*0062*/ 	.short	0x0020
        /*0064*/ 	.byte	0x00, 0xf0, 0x11, 0x00


	//----- nvinfo : EIATTR_KPARAM_INFO
	.align		4
.L_28:
        /*0068*/ 	.byte	0x04, 0x17
        /*006a*/ 	.short	(.L_30 - .L_29)
.L_29:
        /*006c*/ 	.word	0x00000000
        /*0070*/ 	.short	0x0004
        /*0072*/ 	.short	0x001c
        /*0074*/ 	.byte	0x00, 0xf0, 0x11, 0x00


	//----- nvinfo : EIATTR_KPARAM_INFO
	.align		4
.L_30:
        /*0078*/ 	.byte	0x04, 0x17
        /*007a*/ 	.short	(.L_32 - .L_31)
.L_31:
        /*007c*/ 	.word	0x00000000
        /*0080*/ 	.short	0x0003
        /*0082*/ 	.short	0x0018
        /*0084*/ 	.byte	0x00, 0xf0, 0x11, 0x00


	//----- nvinfo : EIATTR_KPARAM_INFO
	.align		4
.L_32:
        /*0088*/ 	.byte	0x04, 0x17
        /*008a*/ 	.short	(.L_34 - .L_33)
.L_33:
        /*008c*/ 	.word	0x00000000
        /*0090*/ 	.short	0x0002
        /*0092*/ 	.short	0x0010
        /*0094*/ 	.byte	0x00, 0xf4, 0x21, 0x00


	//----- nvinfo : EIATTR_KPARAM_INFO
	.align		4
.L_34:
        /*0098*/ 	.byte	0x04, 0x17
        /*009a*/ 	.short	(.L_36 - .L_35)
.L_35:
        /*009c*/ 	.word	0x00000000
        /*00a0*/ 	.short	0x0001
        /*00a2*/ 	.short	0x0008
        /*00a4*/ 	.byte	0x00, 0xf4, 0x21, 0x00


	//----- nvinfo : EIATTR_KPARAM_INFO
	.align		4
.L_36:
        /*00a8*/ 	.byte	0x04, 0x17
        /*00aa*/ 	.short	(.L_38 - .L_37)
.L_37:
        /*00ac*/ 	.word	0x00000000
        /*00b0*/ 	.short	0x0000
        /*00b2*/ 	.short	0x0000
        /*00b4*/ 	.byte	0x00, 0xf4, 0x21, 0x00


	//----- nvinfo : EIATTR_AT_ENTRY_FRAGMENTS
	.align		4
.L_38:
        /*00b8*/ 	.byte	0x04, 0x4f
        /*00ba*/ 	.short	(.L_40 - .L_39)


	//   ....[0]....
.L_39:
        /*00bc*/ 	.word	0x00000004


	//----- nvinfo : EIATTR_RESERVED_SMEM_USED
	.align		4
.L_40:
        /*00c0*/ 	.byte	0x01, 0x41
	.zero		2


	//----- nvinfo : EIATTR_SPARSE_MMA_MASK
	.align		4
        /*00c4*/ 	.byte	0x03, 0x50
        /*00c6*/ 	.short	0x0000


	//----- nvinfo : EIATTR_TCGEN05_1CTA_USED
	.align		4
        /*00c8*/ 	.byte	0x01, 0x51
	.zero		2


	//----- nvinfo : EIATTR_MAXREG_COUNT
	.align		4
        /*00cc*/ 	.byte	0x03, 0x1b
        /*00ce*/ 	.short	0x00ff


	//----- nvinfo : EIATTR_NUM_BARRIERS
	.align		4
        /*00d0*/ 	.byte	0x02, 0x4c
        /*00d2*/ 	.byte	0x01
	.zero		1


	//----- nvinfo : EIATTR_INT_WARP_WIDE_INSTR_OFFSETS
	.align		4
        /*00d4*/ 	.byte	0x04, 0x31
        /*00d6*/ 	.short	(.L_42 - .L_41)


	//   ....[0]....
.L_41:
        /*00d8*/ 	.word	0x00001670


	//   ....[1]....
        /*00dc*/ 	.word	0x00001690


	//   ....[2]....
        /*00e0*/ 	.word	0x00001710


	//   ....[3]....
        /*00e4*/ 	.word	0x000019e0


	//   ....[4]....
        /*00e8*/ 	.word	0x000019f0


	//   ....[5]....
        /*00ec*/ 	.word	0x00001a50


	//   ....[6]....
        /*00f0*/ 	.word	0x00001a60


	//   ....[7]....
        /*00f4*/ 	.word	0x00001d30


	//   ....[8]....
        /*00f8*/ 	.word	0x00001d40


	//   ....[9]....
        /*00fc*/ 	.word	0x00001ec0


	//   ....[10]....
        /*0100*/ 	.word	0x00001ef0


	//   ....[11]....
        /*0104*/ 	.word	0x00001f20


	//   ....[12]....
        /*0108*/ 	.word	0x00001f40


	//   ....[13]....
        /*010c*/ 	.word	0x00002240


	//   ....[14]....
        /*0110*/ 	.word	0x00002250


	//   ....[15]....
        /*0114*/ 	.word	0x000025d0


	//   ....[16]....
        /*0118*/ 	.word	0x000025e0


	//   ....[17]....
        /*011c*/ 	.word	0x00002a50


	//   ....[18]....
        /*0120*/ 	.word	0x00002aa0


	//----- nvinfo : EIATTR_COOP_GROUP_MASK_REGIDS
	.align		4
.L_42:
        /*0124*/ 	.byte	0x04, 0x29
        /*0126*/ 	.short	(.L_44 - .L_43)


	//   ....[0]....
.L_43:
        /*0128*/ 	.word	0xffffffff


	//   ....[1]....
        /*012c*/ 	.word	0xffffffff


	//   ....[2]....
        /*0130*/ 	.word	0xffffffff


	//   ....[3]....
        /*0134*/ 	.word	0xffffffff


	//   ....[4]....
        /*0138*/ 	.word	0xffffffff


	//   ....[5]....
        /*013c*/ 	.word	0xffffffff


	//   ....[6]....
        /*0140*/ 	.word	0xffffffff


	//   ....[7]....
        /*0144*/ 	.word	0xffffffff


	//   ....[8]....
        /*0148*/ 	.word	0xffffffff


	//   ....[9]....
        /*014c*/ 	.word	0xffffffff


	//----- nvinfo : EIATTR_COOP_GROUP_INSTR_OFFSETS
	.align		4
.L_44:
        /*0150*/ 	.byte	0x04, 0x28
        /*0152*/ 	.short	(.L_46 - .L_45)


	//   ....[0]....
.L_45:
        /*0154*/ 	.word	0x00000050


	//   ....[1]....
        /*0158*/ 	.word	0x00000310


	//   ....[2]....
        /*015c*/ 	.word	0x000004f0


	//   ....[3]....
        /*0160*/ 	.word	0x00000980


	//   ....[4]....
        /*0164*/ 	.word	0x00000ac0


	//   ....[5]....
        /*0168*/ 	.word	0x00000fa0


	//   ....[6]....
        /*016c*/ 	.word	0x000010e0


	//   ....[7]....
        /*0170*/ 	.word	0x00001530


	//   ....[8]....
        /*0174*/ 	.word	0x000028e0


	//   ....[9]....
        /*0178*/ 	.word	0x00002b50


	//----- nvinfo : EIATTR_VRC_CTA_INIT_COUNT
	.align		4
.L_46:
        /*017c*/ 	.byte	0x02, 0x4a
        /*017e*/ 	.byte	0x80
	.zero		1


	//----- nvinfo : EIATTR_MBARRIER_INSTR_OFFSETS
	.align		4
        /*0180*/ 	.byte	0x04, 0x39
        /*0182*/ 	.short	(.L_48 - .L_47)


	//   ....[0]....
.L_47:
        /*0184*/ 	.word	0x00001730
        /*0188*/ 	.word	0x000000ff
        /*018c*/ 	.word	0x0001e000
        /*0190*/ 	.short	0x0100
        /*0192*/ 	.byte	0x08
	.zero		1


	//   ....[1]....
        /*0194*/ 	.word	0x00001740
        /*0198*/ 	.word	0x000000ff
        /*019c*/ 	.word	0x0001e020
        /*01a0*/ 	.short	0x0100
        /*01a2*/ 	.byte	0x08
	.zero		1


	//   ....[2]....
        /*01a4*/ 	.word	0x000017f0
        /*01a8*/ 	.word	0x000000ff
        /*01ac*/ 	.word	0x0001e008
        /*01b0*/ 	.short	0x0100
        /*01b2*/ 	.byte	0x08
	.zero		1


	//   ....[3]....
        /*01b4*/ 	.word	0x00001800
        /*01b8*/ 	.word	0x000000ff
        /*01bc*/ 	.word	0x0001e028
        /*01c0*/ 	.short	0x0100
        /*01c2*/ 	.byte	0x08
	.zero		1


	//   ....[4]....
        /*01c4*/ 	.word	0x00001910
        /*01c8*/ 	.word	0x000000ff
        /*01cc*/ 	.word	0x0001e010
        /*01d0*/ 	.short	0x0100
        /*01d2*/ 	.byte	0x08
	.zero		1


	//   ....[5]....
        /*01d4*/ 	.word	0x00001920
        /*01d8*/ 	.word	0x000000ff
        /*01dc*/ 	.word	0x0001e030
        /*01e0*/ 	.short	0x0100
        /*01e2*/ 	.byte	0x08
	.zero		1


	//   ....[6]....
        /*01e4*/ 	.word	0x00001af0
        /*01e8*/ 	.word	0x000000ff
        /*01ec*/ 	.word	0x0001e000
        /*01f0*/ 	.short	0x010a
        /*01f2*/ 	.byte	0x08
	.zero		1


	//   ....[7]....
        /*01f4*/ 	.word	0x00001d90
        /*01f8*/ 	.word	0x000000ff
        /*01fc*/ 	.word	0x0001e020
        /*0200*/ 	.short	0x010a
        /*0202*/ 	.byte	0x08
	.zero		1


	//   ....[8]....
        /*0204*/ 	.word	0x00001fc0
        /*0208*/ 	.word	0x000000ff
        /*020c*/ 	.word	0x0001e000
        /*0210*/ 	.short	0x010a
        /*0212*/ 	.byte	0x1c
	.zero		1


	//   ....[9]....
        /*0214*/ 	.word	0x00002290
        /*0218*/ 	.word	0x000000ff
        /*021c*/ 	.word	0x0001e020
        /*0220*/ 	.short	0x010a
        /*0222*/ 	.byte	0x1c
	.zero		1


	//   ....[10]....
        /*0224*/ 	.word	0x00002370
        /*0228*/ 	.word	0x000000ff
        /*022c*/ 	.word	0x0001e000
        /*0230*/ 	.short	0x0108
        /*0232*/ 	.byte	0x08
	.zero		1


	//   ....[11]....
        /*0234*/ 	.word	0x00002380
        /*0238*/ 	.word	0x000000ff
        /*023c*/ 	.word	0x0001e020
        /*0240*/ 	.short	0x0108
        /*0242*/ 	.byte	0x08
	.zero		1


	//   ....[12]....
        /*0244*/ 	.word	0x000023d0
        /*0248*/ 	.word	0x000000ff
        /*024c*/ 	.word	0x0001e008
        /*0250*/ 	.short	0x0108
        /*0252*/ 	.byte	0x08
	.zero		1


	//   ....[13]....
        /*0254*/ 	.word	0x000023e0
        /*0258*/ 	.word	0x000000ff
        /*025c*/ 	.word	0x0001e028
        /*0260*/ 	.short	0x0108
        /*0262*/ 	.byte	0x08
	.zero		1


	//   ....[14]....
        /*0264*/ 	.word	0x00002430
        /*0268*/ 	.word	0x000000ff
        /*026c*/ 	.word	0x0001e010
        /*0270*/ 	.short	0x0108
        /*0272*/ 	.byte	0x08
	.zero		1


	//   ....[15]....
        /*0274*/ 	.word	0x00002440
        /*0278*/ 	.word	0x000000ff
        /*027c*/ 	.word	0x0001e030
        /*0280*/ 	.short	0x0108
        /*0282*/ 	.byte	0x08
	.zero		1


	//   ....[16]....
        /*0284*/ 	.word	0x00002b70
        /*0288*/ 	.word	0x000000ff
        /*028c*/ 	.word	0x0001e000
        /*0290*/ 	.short	0x010a
        /*0292*/ 	.byte	0x08
	.zero		1


	//   ....[17]....
        /*0294*/ 	.word	0x00002ba0
        /*0298*/ 	.word	0x000000ff
        /*029c*/ 	.word	0x0001e020
        /*02a0*/ 	.short	0x010a
        /*02a2*/ 	.byte	0x08
	.zero		1


	//   ....[18]....
        /*02a4*/ 	.word	0x00002bd0
        /*02a8*/ 	.word	0x000000ff
        /*02ac*/ 	.word	0x0001e000
        /*02b0*/ 	.short	0x010a
        /*02b2*/ 	.byte	0x1c
	.zero		1


	//   ....[19]....
        /*02b4*/ 	.word	0x00002c00
        /*02b8*/ 	.word	0x000000ff
        /*02bc*/ 	.word	0x0001e020
        /*02c0*/ 	.short	0x010a
        /*02c2*/ 	.byte	0x1c
	.zero		1


	//----- nvinfo : EIATTR_NUM_MBARRIERS
	.align		4
.L_48:
        /*02c4*/ 	.byte	0x03, 0x38
        /*02c6*/ 	.short	0x0006


	//----- nvinfo : EIATTR_EXIT_INSTR_OFFSETS
	.align		4
        /*02c8*/ 	.byte	0x04, 0x1c
        /*02ca*/ 	.short	(.L_50 - .L_49)


	//   ....[0]....
.L_49:
        /*02cc*/ 	.word	0x00002b60


	//----- nvinfo : EIATTR_REQNTID
	.align		4
.L_50:
        /*02d0*/ 	.byte	0x04, 0x10
        /*02d2*/ 	.short	(.L_52 - .L_51)
.L_51:
        /*02d4*/ 	.word	0x00000100
        /*02d8*/ 	.word	0x00000001
        /*02dc*/ 	.word	0x00000001


	//----- nvinfo : EIATTR_CRS_STACK_SIZE
	.align		4
.L_52:
        /*02e0*/ 	.byte	0x04, 0x1e
        /*02e2*/ 	.short	(.L_54 - .L_53)
.L_53:
        /*02e4*/ 	.word	0x00000000


	//----- nvinfo : EIATTR_CBANK_PARAM_SIZE
	.align		4
.L_54:
        /*02e8*/ 	.byte	0x03, 0x19
        /*02ea*/ 	.short	0x0050


	//----- nvinfo : EIATTR_PARAM_CBANK
	.align		4
        /*02ec*/ 	.byte	0x04, 0x0a
        /*02ee*/ 	.short	(.L_56 - .L_55)
	.align		4
.L_55:
        /*02f0*/ 	.word	index@(.nv.constant0.gluon_tcgen05)
        /*02f4*/ 	.short	0x0380
        /*02f6*/ 	.short	0x0050


	//----- nvinfo : EIATTR_SW_WAR
	.align		4
.L_56:
        /*02f8*/ 	.byte	0x04, 0x36
        /*02fa*/ 	.short	(.L_58 - .L_57)
.L_57:
        /*02fc*/ 	.word	0x00000008
.L_58:


//--------------------- .nv.compat                --------------------------
	.section	.nv.compat,"",@"SHT_CUDA_COMPAT_INFO"
	.align	4
        /*0000*/ 	.byte	0x02, 0x02, 0x02, 0x00, 0x02, 0x05, 0x05, 0x00, 0x02, 0x03, 0x03, 0x00, 0x02, 0x06, 0x01, 0x00


//--------------------- .nv.callgraph             --------------------------
	.section	.nv.callgraph,"",@"SHT_CUDA_CALLGRAPH"
	.align	4
	.sectionentsize	8
	.align		4
        /*0000*/ 	.word	0x00000000
	.align		4
        /*0004*/ 	.word	0xffffffff
	.align		4
        /*0008*/ 	.word	0x00000000
	.align		4
        /*000c*/ 	.word	0xfffffffe
	.align		4
        /*0010*/ 	.word	0x00000000
	.align		4
        /*0014*/ 	.word	0xfffffffd
	.align		4
        /*0018*/ 	.word	0x00000000
	.align		4
        /*001c*/ 	.word	0xfffffffc


//--------------------- .text.gluon_tcgen05       --------------------------
	.section	.text.gluon_tcgen05,"ax",@progbits
	.align	128
        .global         gluon_tcgen05
        .type           gluon_tcgen05,@function
        .size           gluon_tcgen05,(.L_x_82 - gluon_tcgen05)
        .other          gluon_tcgen05,@"STO_CUDA_ENTRY STV_DEFAULT"
gluon_tcgen05:
.text.gluon_tcgen05:
[----:B------:R-:W1:Y:S01]  /*0000*/  LDC R1, c[0x0][0x37c] ;  /* 0x0000df00ff017b82 */ /* 0x000e620000000800 */
[----:B------:R-:W2:Y:S02]  /*0010*/  S2R R0, SR_TID.X ;  /* 0x0000000000007919 */ /* 0x000ea40000002100 */
[----:B--2---:R-:W-:-:S13]  /*0020*/  ISETP.GE.U32.AND P2, PT, R0, 0x20, PT ;  /* 0x000000200000780c */ /* 0x004fda0003f46070 */
[----:B------:R-:W-:Y:S05]  /*0030*/  @P2 BRA `(.L_x_0) ;  /* 0x0000000000b82947 */ /* 0x000fea0003800000 */
[----:B------:R-:W2:Y:S01]  /*0040*/  S2UR UR6, SR_CgaCtaId ;  /* 0x00000000000679c3 */ /* 0x000ea20000008800 */
[----:B------:R-:W-:Y:S01]  /*0050*/  NOP ;  /* 0x0000000000007918 */ /* 0x000fe20000000000 */
[----:B------:R-:W-:Y:S02]  /*0060*/  UMOV UR4, 0x40 ;  /* 0x0000004000047882 */ /* 0x000fe40000000000 */
[----:B--2---:R-:W-:-:S09]  /*0070*/  ULEA UR4, UR6, UR4, 0x18 ;  /* 0x0000000406047291 */ /* 0x004fd2000f8ec0ff */
[----:B------:R-:W2:Y:S01]  /*0080*/  LDS.U8 R2, [UR4] ;  /* 0x00000004ff027984 */ /* 0x000ea20008000000 */
[----:B------:R-:W-:Y:S02]  /*0090*/  UMOV UR4, 0x400 ;  /* 0x0000040000047882 */ /* 0x000fe40000000000 */
[----:B------:R-:W-:Y:S01]  /*00a0*/  ULEA UR4, UR6, UR4, 0x18 ;  /* 0x0000000406047291 */ /* 0x000fe2000f8ec0ff */
[----:B--2---:R-:W-:-:S13]  /*00b0*/  ISETP.NE.AND P0, PT, R2, RZ, PT ;  /* 0x000000ff0200720c */ /* 0x004fda0003f05270 */
[----:B------:R-:W-:Y:S05]  /*00c0*/  @P0 BRA `(.L_x_1) ;  /* 0x00000000007c0947 */ /* 0x000fea0003800000 */
[----:B------:R-:W-:-:S13]  /*00d0*/  ELECT P0, URZ, PT ;  /* 0x0000000000ff782f */ /* 0x000fda0003800000 */
[----:B------:R-:W-:Y:S05]  /*00e0*/  @!P0 BRA `(.L_x_2) ;  /* 0x0000000000848947 */ /* 0x000fea0003800000 */
[----:B------:R-:W-:Y:S01]  /*00f0*/  UMOV UR5, 0x8 ;  /* 0x0000000800057882 */ /* 0x000fe20000000000 */
[----:B------:R-:W-:Y:S02]  /*0100*/  IMAD.MOV.U32 R5, RZ, RZ, 0x1 ;  /* 0x00000001ff057424 */ /* 0x000fe400078e00ff */
[----:B------:R-:W-:Y:S02]  /*0110*/  IMAD.MOV.U32 R3, RZ, RZ, 0xff ;  /* 0x000000ffff037424 */ /* 0x000fe400078e00ff */
[----:B------:R-:W-:Y:S04]  /*0120*/  DEPBAR.LE SB2, 0x36 ;  /* 0x0000ad800000791a */ /* 0x000fe80000000000 */
[----:B------:R-:W2:Y:S02]  /*0130*/  UTCATOMSWS.FIND_AND_SET.ALIGN UP0, UR5, UR5 ;  /* 0x00000005000575e3 */ /* 0x000ea40008000800 */
[----:B--2---:R-:W-:-:S04]  /*0140*/  PLOP3.LUT P0, PT, PT, PT, UP0, 0x80, 0x8 ;  /* 0x000000000008781c */ /* 0x004fc80003f0f008 */
[----:B------:R-:W-:-:S04]  /*0150*/  SEL R2, RZ, 0xffffffff, !P0 ;  /* 0xffffffffff027807 */ /* 0x000fc80004000000 */
[----:B------:R-:W-:Y:S01]  /*0160*/  ISETP.NE.AND P0, PT, R2, RZ, PT ;  /* 0x000000ff0200720c */ /* 0x000fe20003f05270 */
[----:B------:R-:W-:-:S12]  /*0170*/  IMAD.U32 R2, RZ, RZ, UR5 ;  /* 0x00000005ff027e24 */ /* 0x000fd8000f8e00ff */
[----:B------:R-:W-:Y:S05]  /*0180*/  @P0 BRA `(.L_x_3) ;  /* 0x0000000000240947 */ /* 0x000fea0003800000 */
.L_x_4:
[----:B------:R-:W-:Y:S05]  /*0190*/  NANOSLEEP 0x64 ;  /* 0x000000640000795d */ /* 0x000fea0003800000 */
[----:B------:R-:W-:-:S05]  /*01a0*/  UMOV UR5, 0x8 ;  /* 0x0000000800057882 */ /* 0x000fca0000000000 */
[----:B------:R-:W-:Y:S04]  /*01b0*/  DEPBAR.LE SB2, 0x36 ;  /* 0x0000ad800000791a */ /* 0x000fe80000000000 */
[----:B------:R-:W2:Y:S02]  /*01c0*/  UTCATOMSWS.FIND_AND_SET.ALIGN UP0, UR5, UR5 ;  /* 0x00000005000575e3 */ /* 0x000ea40008000800 */
[----:B--2---:R-:W-:-:S04]  /*01d0*/  PLOP3.LUT P0, PT, PT, PT, UP0, 0x80, 0x8 ;  /* 0x000000000008781c */ /* 0x004fc80003f0f008 */
[----:B------:R-:W-:-:S04]  /*01e0*/  SEL R2, RZ, 0xffffffff, !P0 ;  /* 0xffffffffff027807 */ /* 0x000fc80004000000 */
[----:B------:R-:W-:Y:S01]  /*01f0*/  ISETP.NE.AND P0, PT, R2, RZ, PT ;  /* 0x000000ff0200720c */ /* 0x000fe20003f05270 */
[----:B------:R-:W-:-:S12]  /*0200*/  IMAD.U32 R2, RZ, RZ, UR5 ;  /* 0x00000005ff027e24 */ /* 0x000fd8000f8e00ff */
[----:B------:R-:W-:Y:S05]  /*0210*/  @!P0 BRA `(.L_x_4) ;  /* 0xfffffffc00dc8947 */ /* 0x000fea000383ffff */
.L_x_3:
[C---:B------:R-:W-:Y:S01]  /*0220*/  VIADD R4, R2.reuse, 0x10 ;  /* 0x0000001002047836 */ /* 0x040fe20000000000 */
[----:B------:R-:W-:Y:S01]  /*0230*/  UMOV UR5, 0x50 ;  /* 0x0000005000057882 */ /* 0x000fe20000000000 */
[----:B------:R-:W-:Y:S01]  /*0240*/  SHF.L.U32 R3, R3, R2, RZ ;  /* 0x0000000203037219 */ /* 0x000fe200000006ff */
[----:B------:R-:W-:Y:S01]  /*0250*/  ULEA UR5, UR6, UR5, 0x18 ;  /* 0x0000000506057291 */ /* 0x000fe2000f8ec0ff */
[----:B------:R-:W-:Y:S01]  /*0260*/  IMAD.SHL.U32 R2, R2, 0x20, RZ ;  /* 0x0000002002027824 */ /* 0x000fe200078e00ff */
[----:B------:R-:W-:-:S04]  /*0270*/  SHF.L.U32 R4, R5, R4, RZ ;  /* 0x0000000405047219 */ /* 0x000fc800000006ff */
[----:B------:R-:W-:-:S05]  /*0280*/  LOP3.LUT R3, R4, R3, RZ, 0xfc, !PT ;  /* 0x0000000304037212 */ /* 0x000fca00078efcff */
[----:B------:R2:W-:Y:S04]  /*0290*/  ATOMS.OR RZ, [UR5], R3 ;  /* 0x00000003ffff798c */ /* 0x0005e8000b000005 */
[----:B------:R2:W-:Y:S01]  /*02a0*/  STS [UR4], R2 ;  /* 0x00000002ff007988 */ /* 0x0005e20008000804 */
[----:B------:R-:W-:Y:S05]  /*02b0*/  BRA `(.L_x_2) ;  /* 0x0000000000107947 */ /* 0x000fea0003800000 */
.L_x_1:
[----:B------:R-:W-:Y:S01]  /*02c0*/  IMAD.MOV.U32 R3, RZ, RZ, -0x1 ;  /* 0xffffffffff037424 */ /* 0x000fe200078e00ff */
[----:B------:R-:W-:-:S04]  /*02d0*/  MOV R2, 0x300 ;  /* 0x0000030000027802 */ /* 0x000fc80000000f00 */
[----:B------:R2:W-:Y:S03]  /*02e0*/  STS [UR4], R3 ;  /* 0x00000003ff007988 */ /* 0x0005e60008000804 */
[----:B-12---:R-:W-:Y:S05]  /*02f0*/  CALL.REL.NOINC `($__internal_1_$__cuda_sm10x_tcgen05_guardrail_trap_phase_invalid_during_alloc) ;  /* 0x0000002800587944 */ /* 0x006fea0003c00000 */
.L_x_2:
[----:B------:R-:W-:Y:S05]  /*0300*/  WARPSYNC.ALL ;  /* 0x0000000000007948 */ /* 0x000fea0003800000 */
[----:B------:R-:W-:Y:S01]  /*0310*/  NOP ;  /* 0x0000000000007918 */ /* 0x000fe20000000000 */
.L_x_0:
[----:B------:R-:W3:Y:S08]  /*0320*/  S2UR UR4, SR_CgaCtaId ;  /* 0x00000000000479c3 */ /* 0x000ef00000008800 */
[----:B------:R-:W-:Y:S01]  /*0330*/  BAR.SYNC.DEFER_BLOCKING 0x0 ;  /* 0x0000000000007b1d */ /* 0x000fe20000010000 */
[----:B------:R-:W-:-:S05]  /*0340*/  LOP3.LUT R68, R0, 0xff, RZ, 0xc0, !PT ;  /* 0x000000ff00447812 */ /* 0x000fca00078ec0ff */
[----:B------:R-:W-:Y:S02]  /*0350*/  UMOV UR8, 0x400 ;  /* 0x0000040000087882 */ /* 0x000fe40000000000 */
[----:B------:R-:W4:Y:S08]  /*0360*/  LDC R10, c[0x0][0x3a0] ;  /* 0x0000e800ff0a7b82 */ /* 0x000f300000000800 */
[----:B------:R-:W5:Y:S01]  /*0370*/  S2UR UR15, SR_CTAID.Y ;  /* 0x00000000000f79c3 */ /* 0x000f620000002600 */
[----:B---3--:R-:W-:-:S09]  /*0380*/  ULEA UR8, UR4, UR8, 0x18 ;  /* 0x0000000804087291 */ /* 0x008fd2000f8ec0ff */
[----:B--2---:R-:W2:Y:S01]  /*0390*/  LDS R3, [UR8] ;  /* 0x00000008ff037984 */ /* 0x004ea20008000800 */
[----:B------:R-:W-:Y:S06]  /*03a0*/  BAR.SYNC.DEFER_BLOCKING 0x0 ;  /* 0x0000000000007b1d */ /* 0x000fec0000010000 */
[----:B------:R-:W-:Y:S05]  /*03b0*/  @P2 BRA `(.L_x_5) ;  /* 0x0000000000182947 */ /* 0x000fea0003800000 */
[----:B------:R-:W-:Y:S01]  /*03c0*/  ELECT P0, URZ, PT ;  /* 0x0000000000ff782f */ /* 0x000fe20003800000 */
[----:B------:R-:W-:Y:S01]  /*03d0*/  IMAD.MOV.U32 R2, RZ, RZ, 0x1 ;  /* 0x00000001ff027424 */ /* 0x000fe200078e00ff */
[----:B------:R-:W-:Y:S01]  /*03e0*/  UMOV UR5, 0x40 ;  /* 0x0000004000057882 */ /* 0x000fe20000000000 */
[----:B------:R-:W-:Y:S01]  /*03f0*/  UVIRTCOUNT.DEALLOC.SMPOOL 0x80 ;  /* 0x000000800000784c */ /* 0x000fe20000000000 */
[----:B------:R-:W-:-:S09]  /*0400*/  ULEA UR5, UR4, UR5, 0x18 ;  /* 0x0000000504057291 */ /* 0x000fd2000f8ec0ff */
[----:B------:R3:W-:Y:S03]  /*0410*/  @P0 STS.U8 [UR5], R2 ;  /* 0x00000002ff000988 */ /* 0x0007e60008000005 */
.L_x_5:
[----:B------:R-:W3:Y:S01]  /*0420*/  S2UR UR4, SR_CTAID.Z ;  /* 0x00000000000479c3 */ /* 0x000ee20000002700 */
[----:B------:R-:W5:Y:S01]  /*0430*/  LDCU UR5, c[0x0][0x370] ;  /* 0x00006e00ff0577ac */ /* 0x000f620008000800 */
[----:B------:R-:W-:Y:S01]  /*0440*/  ISETP.GE.U32.AND P0, PT, R68, 0x20, PT ;  /* 0x000000204400780c */ /* 0x000fe20003f06070 */
[----:B----4-:R-:W-:Y:S01]  /*0450*/  VIADD R5, R10, 0xffffffff ;  /* 0xffffffff0a057836 */ /* 0x010fe20000000000 */
[C---:B------:R-:W-:Y:S01]  /*0460*/  ISETP.NE.U32.AND P3, PT, R68.reuse, RZ, PT ;  /* 0x000000ff4400720c */ /* 0x040fe20003f65070 */
[----:B------:R-:W3:Y:S01]  /*0470*/  LDCU UR6, c[0x0][0x374] ;  /* 0x00006e80ff0677ac */ /* 0x000ee20008000800 */
[----:B------:R-:W-:Y:S01]  /*0480*/  LEA R4, R68, UR8, 0x2 ;  /* 0x0000000844047c11 */ /* 0x000fe2000f8e10ff */
[----:B------:R-:W-:Y:S01]  /*0490*/  BSSY.RECONVERGENT B0, `(.L_x_6) ;  /* 0x0000015000007945 */ /* 0x000fe20003800200 */
[----:B------:R-:W5:Y:S01]  /*04a0*/  S2UR UR7, SR_CTAID.X ;  /* 0x00000000000779c3 */ /* 0x000f620000002500 */
[----:B------:R-:W4:Y:S01]  /*04b0*/  LDCU.64 UR20, c[0x0][0x3c0] ;  /* 0x00007800ff1477ac */ /* 0x000f220008000a00 */
[----:B--2---:R-:W-:-:S05]  /*04c0*/  R2UR UR23, R3 ;  /* 0x00000000031772ca */ /* 0x004fca00000e0000 */
[----:B------:R2:W-:Y:S01]  /*04d0*/  @!P0 STS [R4], RZ ;  /* 0x000000ff04008388 */ /* 0x0005e20000000800 */
[----:B------:R-:W1:Y:S01]  /*04e0*/  LDC R6, c[0x0][0x398] ;  /* 0x0000e600ff067b82 */ /* 0x000e620000000800 */
[----:B------:R-:W-:Y:S02]  /*04f0*/  NOP ;  /* 0x0000000000007918 */ /* 0x000fe40000000000 */
[----:B------:R2:W-:Y:S01]  /*0500*/  @!P3 STS [UR8+0x20], R5 ;  /* 0x00002005ff00b988 */ /* 0x0005e20008000808 */
[----:B---3-5:R-:W-:-:S04]  /*0510*/  UIMAD UR4, UR4, UR6, UR15 ;  /* 0x00000006040472a4 */ /* 0x028fc8000f8e020f */
[----:B------:R-:W-:-:S04]  /*0520*/  UIMAD UR4, UR4, UR5, UR7 ;  /* 0x00000005040472a4 */ /* 0x000fc8000f8e0207 */
[----:B------:R-:W-:-:S04]  /*0530*/  UIMAD UR4, UR4, 0x180, URZ ;  /* 0x00000180040478a4 */ /* 0x000fc8000f8e02ff */
[----:B----4-:R-:W-:Y:S01]  /*0540*/  UIADD3 UR24, UP0, UPT, UR4, UR20, URZ ;  /* 0x0000001404187290 */ /* 0x010fe2000ff1e0ff */
[----:B-1----:R-:W-:-:S03]  /*0550*/  VIADD R6, R6, 0xffffffff ;  /* 0xffffffff06067836 */ /* 0x002fc60000000000 */
[----:B------:R-:W-:Y:S01]  /*0560*/  ULEA.HI.X.SX32 UR25, UR4, UR21, 0x1, UP0 ;  /* 0x0000001504197291 */ /* 0x000fe200080f0eff */
[----:B--2---:R-:W-:Y:S11]  /*0570*/  @P3 BRA `(.L_x_7) ;  /* 0x0000000000183947 */ /* 0x004ff60003800000 */
[----:B------:R-:W1:Y:S01]  /*0580*/  LDS R2, [UR8+0x8] ;  /* 0x00000808ff027984 */ /* 0x000e620008000800 */
[----:B------:R-:W2:Y:S01]  /*0590*/  LDC.64 R8, c[0x0][0x380] ;  /* 0x0000e000ff087b82 */ /* 0x000ea20000000a00 */
[----:B------:R-:W-:Y:S02]  /*05a0*/  IMAD.MOV.U32 R3, RZ, RZ, 0x70 ;  /* 0x00000070ff037424 */ /* 0x000fe400078e00ff */
[----:B--2---:R2:W-:Y:S03]  /*05b0*/  STS.64 [UR8], R8 ;  /* 0x00000008ff007988 */ /* 0x0045e60008000a08 */
[----:B-1----:R-:W-:-:S05]  /*05c0*/  LOP3.LUT R2, R2, 0x10, R3, 0xd8, !PT ;  /* 0x0000001002027812 */ /* 0x002fca00078ed803 */
[----:B------:R2:W-:Y:S02]  /*05d0*/  STS [UR8+0x8], R2 ;  /* 0x00000802ff007988 */ /* 0x0005e40008000808 */
.L_x_7:
[----:B------:R-:W-:Y:S05]  /*05e0*/  BSYNC.RECONVERGENT B0 ;  /* 0x0000000000007941 */ /* 0x000fea0003800200 */
.L_x_6:
[----:B------:R-:W-:Y:S04]  /*05f0*/  BSSY.RECONVERGENT B0, `(.L_x_8) ;  /* 0x000000a000007945 */ /* 0x000fe80003800200 */
[----:B------:R-:W-:Y:S05]  /*0600*/  @P3 BRA `(.L_x_9) ;  /* 0x0000000000203947 */ /* 0x000fea0003800000 */
[----:B--2---:R-:W1:Y:S01]  /*0610*/  LDS R2, [UR8+0x34] ;  /* 0x00003408ff027984 */ /* 0x004e620008000800 */
[----:B------:R-:W-:Y:S02]  /*0620*/  IMAD.MOV.U32 R3, RZ, RZ, 0x7f000000 ;  /* 0x7f000000ff037424 */ /* 0x000fe400078e00ff */
[----:B------:R-:W-:Y:S01]  /*0630*/  @!P3 IMAD.MOV.U32 R7, RZ, RZ, 0x3f ;  /* 0x0000003fff07b424 */ /* 0x000fe200078e00ff */
[----:B------:R-:W2:Y:S02]  /*0640*/  @!P3 LDS R8, [UR8+0x38] ;  /* 0x00003808ff08b984 */ /* 0x000ea40008000800 */
[----:B-1----:R-:W-:Y:S02]  /*0650*/  LOP3.LUT R2, R2, 0xff000000, R3, 0xb8, !PT ;  /* 0xff00000002027812 */ /* 0x002fe400078eb803 */
[----:B--2---:R-:W-:-:S03]  /*0660*/  @!P3 LOP3.LUT R3, R8, 0xff, R7, 0xb8, !PT ;  /* 0x000000ff0803b812 */ /* 0x004fc600078eb807 */
[----:B------:R1:W-:Y:S04]  /*0670*/  STS [UR8+0x34], R2 ;  /* 0x00003402ff007988 */ /* 0x0003e80008000808 */
[----:B------:R1:W-:Y:S02]  /*0680*/  @!P3 STS [UR8+0x38], R3 ;  /* 0x00003803ff00b988 */ /* 0x0003e40008000808 */
.L_x_9:
[----:B------:R-:W-:Y:S05]  /*0690*/  BSYNC.RECONVERGENT B0 ;  /* 0x0000000000007941 */ /* 0x000fea0003800200 */
.L_x_8:
[----:B------:R-:W-:Y:S04]  /*06a0*/  BSSY.RECONVERGENT B0, `(.L_x_10) ;  /* 0x000000a000007945 */ /* 0x000fe80003800200 */
[----:B------:R-:W-:Y:S05]  /*06b0*/  @P3 BRA `(.L_x_11) ;  /* 0x0000000000203947 */ /* 0x000fea0003800000 */
[----:B-12---:R-:W1:Y:S01]  /*06c0*/  LDS R2, [UR8+0x1c] ;  /* 0x00001c08ff027984 */ /* 0x006e620008000800 */
[----:B------:R-:W2:Y:S03]  /*06d0*/  LDC.64 R8, c[0x0][0x3a8] ;  /* 0x0000ea00ff087b82 */ /* 0x000ea60000000a00 */
[----:B------:R3:W-:Y:S01]  /*06e0*/  STS [UR8+0x24], R6 ;  /* 0x00002406ff007988 */ /* 0x0007e20008000808 */
[--C-:B--2---:R-:W-:Y:S02]  /*06f0*/  SHF.R.U32.HI R7, RZ, 0x4, R9.reuse ;  /* 0x00000004ff077819 */ /* 0x104fe40000011609 */
[----:B------:R-:W-:-:S05]  /*0700*/  SHF.R.U64 R3, R8, 0x4, R9 ;  /* 0x0000000408037819 */ /* 0x000fca0000001209 */
[----:B------:R3:W-:Y:S01]  /*0710*/  STS [UR8+0xc], R3 ;  /* 0x00000c03ff007988 */ /* 0x0007e20008000808 */
[----:B-1----:R-:W-:-:S05]  /*0720*/  LOP3.LUT R2, R2, 0xf, R7, 0xb8, !PT ;  /* 0x0000000f02027812 */ /* 0x002fca00078eb807 */
[----:B------:R3:W-:Y:S02]  /*0730*/  STS [UR8+0x1c], R2 ;  /* 0x00001c02ff007988 */ /* 0x0007e40008000808 */
.L_x_11:
[----:B------:R-:W-:Y:S05]  /*0740*/  BSYNC.RECONVERGENT B0 ;  /* 0x0000000000007941 */ /* 0x000fea0003800200 */
.L_x_10:
[----:B------:R-:W-:Y:S04]  /*0750*/  BSSY.RECONVERGENT B1, `(.L_x_12) ;  /* 0x000001d000017945 */ /* 0x000fe80003800200 */
[----:B------:R-:W-:Y:S04]  /*0760*/  BSSY.RELIABLE B0, `(.L_x_13) ;  /* 0x0000018000007945 */ /* 0x000fe80003800100 */
[----:B------:R-:W-:Y:S05]  /*0770*/  @P3 BRA `(.L_x_14) ;  /* 0x00000000001c3947 */ /* 0x000fea0003800000 */
[----:B-123--:R-:W1:Y:S02]  /*0780*/  LDS R2, [UR8+0x34] ;  /* 0x00003408ff027984 */ /* 0x00ee640008000800 */
[----:B-1----:R-:W-:-:S05]  /*0790*/  LOP3.LUT R2, R2, 0x7, RZ, 0xb8, !PT ;  /* 0x0000000702027812 */ /* 0x002fca00078eb8ff */
[----:B------:R1:W-:Y:S01]  /*07a0*/  STS [UR8+0x34], R2 ;  /* 0x00003402ff007988 */ /* 0x0003e20008000808 */
[----:B------:R-:W-:Y:S05]  /*07b0*/  @P3 BRA `(.L_x_15) ;  /* 0x00000000001c3947 */ /* 0x000fea0003800000 */
[----:B-1----:R-:W1:Y:S02]  /*07c0*/  LDS R2, [UR8+0x34] ;  /* 0x00003408ff027984 */ /* 0x002e640008000800 */
[----:B-1----:R-:W-:-:S05]  /*07d0*/  LOP3.LUT R2, R2, 0x38, RZ, 0xb8, !PT ;  /* 0x0000003802027812 */ /* 0x002fca00078eb8ff */
[----:B------:R4:W-:Y:S02]  /*07e0*/  STS [UR8+0x34], R2 ;  /* 0x00003402ff007988 */ /* 0x0009e40008000808 */
.L_x_14:
[----:B------:R-:W-:Y:S05]  /*07f0*/  @P3 BRA `(.L_x_16) ;  /* 0x00000000001c3947 */ /* 0x000fea0003800000 */
[----:B-1234-:R-:W1:Y:S02]  /*0800*/  LDS R2, [UR8+0x8] ;  /* 0x00000808ff027984 */ /* 0x01ee640008000800 */
[----:B-1----:R-:W-:-:S05]  /*0810*/  LOP3.LUT R2, R2, 0x780, RZ, 0xb8, !PT ;  /* 0x0000078002027812 */ /* 0x002fca00078eb8ff */
[----:B------:R2:W-:Y:S02]  /*0820*/  STS [UR8+0x8], R2 ;  /* 0x00000802ff007988 */ /* 0x0005e40008000808 */
.L_x_15:
[----:B------:R-:W-:Y:S05]  /*0830*/  @P3 BRA `(.L_x_17) ;  /* 0x0000000000283947 */ /* 0x000fea0003800000 */
[----:B-12---:R-:W1:Y:S02]  /*0840*/  LDS R2, [UR8+0x8] ;  /* 0x00000808ff027984 */ /* 0x006e640008000800 */
[----:B-1----:R-:W-:-:S05]  /*0850*/  LOP3.LUT R2, R2, 0x1800, RZ, 0xb8, !PT ;  /* 0x0000180002027812 */ /* 0x002fca00078eb8ff */
[----:B------:R5:W-:Y:S02]  /*0860*/  STS [UR8+0x8], R2 ;  /* 0x00000802ff007988 */ /* 0x000be40008000808 */
.L_x_16:
[----:B------:R-:W-:Y:S05]  /*0870*/  @P3 BREAK.RELIABLE B0 ;  /* 0x0000000000003942 */ /* 0x000fea0003800100 */
[----:B------:R-:W-:Y:S05]  /*0880*/  @P3 BRA `(.L_x_18) ;  /* 0x0000000000243947 */ /* 0x000fea0003800000 */
[----:B-1-3--:R-:W1:Y:S01]  /*0890*/  LDS R3, [UR8+0x8] ;  /* 0x00000808ff037984 */ /* 0x00ae620008000800 */
[----:B--2-45:R-:W-:-:S05]  /*08a0*/  IMAD.MOV.U32 R2, RZ, RZ, 0x6000 ;  /* 0x00006000ff027424 */ /* 0x034fca00078e00ff */
[----:B-1----:R-:W-:-:S04]  /*08b0*/  LOP3.LUT R2, R3, 0x6000, R2, 0xd8, !PT ;  /* 0x0000600003027812 */ /* 0x002fc800078ed802 */
[----:B------:R-:W-:-:S05]  /*08c0*/  LOP3.LUT R2, R2, 0x400000, RZ, 0xb8, !PT ;  /* 0x0040000002027812 */ /* 0x000fca00078eb8ff */
[----:B------:R3:W-:Y:S02]  /*08d0*/  STS [UR8+0x8], R2 ;  /* 0x00000802ff007988 */ /* 0x0007e40008000808 */
.L_x_17:
[----:B------:R-:W-:Y:S05]  /*08e0*/  BSYNC.RELIABLE B0 ;  /* 0x0000000000007941 */ /* 0x000fea0003800100 */
.L_x_13:
[----:B-123--:R-:W1:Y:S02]  /*08f0*/  @!P3 LDS R2, [UR8+0x8] ;  /* 0x00000808ff02b984 */ /* 0x00ee640008000800 */
[----:B-1----:R-:W-:-:S05]  /*0900*/  @!P3 LOP3.LUT R2, R2, 0x8000, RZ, 0xb8, !PT ;  /* 0x000080000202b812 */ /* 0x002fca00078eb8ff */
[----:B------:R1:W-:Y:S02]  /*0910*/  @!P3 STS [UR8+0x8], R2 ;  /* 0x00000802ff00b988 */ /* 0x0003e40008000808 */
.L_x_18:
[----:B------:R-:W-:Y:S05]  /*0920*/  BSYNC.RECONVERGENT B1 ;  /* 0x0000000000017941 */ /* 0x000fea0003800200 */
.L_x_12:
[----:B------:R-:W-:Y:S05]  /*0930*/  WARPSYNC.ALL ;  /* 0x0000000000007948 */ /* 0x000fea0003800000 */
[----:B------:R-:W-:Y:S01]  /*0940*/  NOP ;  /* 0x0000000000007918 */ /* 0x000fe20000000000 */
[----:B------:R-:W-:Y:S05]  /*0950*/  @P0 BRA `(.L_x_19) ;  /* 0x0000000000300947 */ /* 0x000fea0003800000 */
[----:B-12345:R-:W1:Y:S01]  /*0960*/  S2R R2, SR_LANEID ;  /* 0x0000000000027919 */ /* 0x03ee620000000000 */
[----:B------:R-:W-:Y:S05]  /*0970*/  WARPSYNC.ALL ;  /* 0x0000000000007948 */ /* 0x000fea0003800000 */
[----:B------:R-:W-:Y:S01]  /*0980*/  NOP ;  /* 0x0000000000007918 */ /* 0x000fe20000000000 */
[----:B-1----:R-:W-:-:S05]  /*0990*/  IMAD.SHL.U32 R7, R2, 0x4, RZ ;  /* 0x0000000402077824 */ /* 0x002fca00078e00ff */
[----:B------:R-:W1:Y:S01]  /*09a0*/  LDS R9, [R7+UR8] ;  /* 0x0000000807097984 */ /* 0x000e620008000800 */
[----:B------:R-:W-:-:S05]  /*09b0*/  IADD3 R2, P1, PT, R7, UR24, RZ ;  /* 0x0000001807027c10 */ /* 0x000fca000ff3e0ff */
[----:B------:R-:W-:-:S05]  /*09c0*/  IMAD.X R3, RZ, RZ, UR25, P1 ;  /* 0x00000019ff037e24 */ /* 0x000fca00088e06ff */
[----:B-1----:R1:W2:Y:S01]  /*09d0*/  ATOMG.E.EXCH.STRONG.GPU PT, RZ, [R2], R9 ;  /* 0x0000000902ff73a8 */ /* 0x0022a200041ee100 */
[----:B------:R-:W-:-:S04]  /*09e0*/  DEPBAR {5,4,3,2,1,0} ;  /* 0x0000003f0000791a */ /* 0x000fc80000000000 */
[----:B------:R-:W3:Y:S02]  /*09f0*/  CCTL.E.C.LDCU.IV.DEEP [UR24] ;  /* 0x0000000018007540 */ /* 0x000ee40009c08000 */
[----:B---3--:R1:W-:Y:S01]  /*0a00*/  UTMACCTL.IV [UR24] ;  /* 0x00000000180079b9 */ /* 0x0083e20008000000 */
[----:B------:R-:W-:Y:S01]  /*0a10*/  NOP ;  /* 0x0000000000007918 */ /* 0x000fe20000000000 */
.L_x_19:
[----:B------:R-:W-:Y:S05]  /*0a20*/  @P0 BRA `(.L_x_20) ;  /* 0x00000000000c0947 */ /* 0x000fea0003800000 */
[----:B------:R0:W-:Y:S01]  /*0a30*/  UTMACMDFLUSH ;  /* 0x00000000000079b7 */ /* 0x0001e20000000000 */
[----:B------:R-:W-:Y:S05]  /*0a40*/  @P0 BRA `(.L_x_20) ;  /* 0x0000000000040947 */ /* 0x000fea0003800000 */
[----:B------:R-:W-:-:S04]  /*0a50*/  DEPBAR.LE SB0, 0x0 ;  /* 0x000080000000791a */ /* 0x000fc80000000000 */
.L_x_20:
[----:B------:R-:W-:Y:S05]  /*0a60*/  WARPSYNC.ALL ;  /* 0x0000000000007948 */ /* 0x000fea0003800000 */
[----:B------:R-:W-:Y:S01]  /*0a70*/  NOP ;  /* 0x0000000000007918 */ /* 0x000fe20000000000 */
[----:B--2---:R-:W-:Y:S06]  /*0a80*/  BAR.SYNC.DEFER_BLOCKING 0x0 ;  /* 0x0000000000007b1d */ /* 0x004fec0000010000 */
[----:B------:R-:W-:Y:S02]  /*0a90*/  BSSY.RECONVERGENT B1, `(.L_x_21) ;  /* 0x000000b000017945 */ /* 0x000fe40003800200 */
[----:B------:R-:W-:Y:S06]  /*0aa0*/  BAR.SYNC.DEFER_BLOCKING 0x0 ;  /* 0x0000000000007b1d */ /* 0x000fec0000010000 */
[----:B------:R2:W-:Y:S01]  /*0ab0*/  @!P0 STS [R4], RZ ;  /* 0x000000ff04008388 */ /* 0x0005e20000000800 */
[----:B------:R-:W-:Y:S01]  /*0ac0*/  NOP ;  /* 0x0000000000007918 */ /* 0x000fe20000000000 */
[----:B------:R-:W-:Y:S05]  /*0ad0*/  @P3 BRA `(.L_x_22) ;  /* 0x0000000000183947 */ /* 0x000fea0003800000 */
[----:B-1-345:R-:W1:Y:S01]  /*0ae0*/  LDS R2, [UR8+0x8] ;  /* 0x00000808ff027984 */ /* 0x03ae620008000800 */
[----:B------:R-:W3:Y:S01]  /*0af0*/  LDC.64 R8, c[0x0][0x388] ;  /* 0x0000e200ff087b82 */ /* 0x000ee20000000a00 */
[----:B------:R-:W-:Y:S02]  /*0b00*/  IMAD.MOV.U32 R3, RZ, RZ, 0x70 ;  /* 0x00000070ff037424 */ /* 0x000fe400078e00ff */
[----:B---3--:R3:W-:Y:S03]  /*0b10*/  STS.64 [UR8], R8 ;  /* 0x00000008ff007988 */ /* 0x0087e60008000a08 */
[----:B-1----:R-:W-:-:S05]  /*0b20*/  LOP3.LUT R2, R2, 0x10, R3, 0xd8, !PT ;  /* 0x0000001002027812 */ /* 0x002fca00078ed803 */
[----:B------:R3:W-:Y:S02]  /*0b30*/  STS [UR8+0x8], R2 ;  /* 0x00000802ff007988 */ /* 0x0007e40008000808 */
.L_x_22:
[----:B-1----:R-:W-:Y:S05]  /*0b40*/  BSYNC.RECONVERGENT B1 ;  /* 0x0000000000017941 */ /* 0x002fea0003800200 */
.L_x_21:
[----:B------:R-:W-:Y:S04]  /*0b50*/  BSSY.RECONVERGENT B2, `(.L_x_23) ;  /* 0x000000f000027945 */ /* 0x000fe80003800200 */
[----:B------:R-:W-:Y:S04]  /*0b60*/  BSSY.RELIABLE B1, `(.L_x_24) ;  /* 0x000000c000017945 */ /* 0x000fe80003800100 */
[----:B------:R-:W-:Y:S05]  /*0b70*/  @P3 BRA `(.L_x_25) ;  /* 0x0000000000283947 */ /* 0x000fea0003800000 */
[----:B---345:R-:W1:Y:S01]  /*0b80*/  LDS R2, [UR8+0x34] ;  /* 0x00003408ff027984 */ /* 0x038e620008000800 */
[----:B------:R-:W-:Y:S01]  /*0b90*/  IMAD.MOV.U32 R3, RZ, RZ, 0x7f000000 ;  /* 0x7f000000ff037424 */ /* 0x000fe200078e00ff */
[----:B------:R-:W-:Y:S05]  /*0ba0*/  @P3 BREAK.RELIABLE B1 ;  /* 0x0000000000013942 */ /* 0x000fea0003800100 */
[----:B-1----:R-:W-:-:S05]  /*0bb0*/  LOP3.LUT R2, R2, 0xff000000, R3, 0xb8, !PT ;  /* 0xff00000002027812 */ /* 0x002fca00078eb803 */
[----:B------:R1:W-:Y:S01]  /*0bc0*/  STS [UR8+0x34], R2 ;  /* 0x00003402ff007988 */ /* 0x0003e20008000808 */
[----:B------:R-:W-:Y:S05]  /*0bd0*/  @P3 BRA `(.L_x_26) ;  /* 0x0000000000183947 */ /* 0x000fea0003800000 */
[----:B-1----:R-:W1:Y:S01]  /*0be0*/  LDS R2, [UR8+0x38] ;  /* 0x00003808ff027984 */ /* 0x002e620008000800 */
[----:B------:R-:W-:-:S05]  /*0bf0*/  IMAD.MOV.U32 R3, RZ, RZ, 0xff ;  /* 0x000000ffff037424 */ /* 0x000fca00078e00ff */
[----:B-1----:R-:W-:-:S05]  /*0c00*/  LOP3.LUT R2, R2, 0xff, R3, 0xb8, !PT ;  /* 0x000000ff02027812 */ /* 0x002fca00078eb803 */
[----:B------:R1:W-:Y:S02]  /*0c10*/  STS [UR8+0x38], R2 ;  /* 0x00003802ff007988 */ /* 0x0003e40008000808 */
.L_x_25:
[----:B------:R-:W-:Y:S05]  /*0c20*/  BSYNC.RELIABLE B1 ;  /* 0x0000000000017941 */ /* 0x000fea0003800100 */
.L_x_24:
[----:B------:R1:W-:Y:S02]  /*0c30*/  @!P3 STS [UR8+0x20], R5 ;  /* 0x00002005ff00b988 */ /* 0x0003e40008000808 */
.L_x_26:
[----:B------:R-:W-:Y:S05]  /*0c40*/  BSYNC.RECONVERGENT B2 ;  /* 0x0000000000027941 */ /* 0x000fea0003800200 */
.L_x_23:
[----:B------:R-:W-:Y:S05]  /*0c50*/  WARPSYNC.ALL ;  /* 0x0000000000007948 */ /* 0x000fea0003800000 */
[----:B------:R-:W-:Y:S01]  /*0c60*/  NOP ;  /* 0x0000000000007918 */ /* 0x000fe20000000000 */
[----:B-1----:R-:W1:Y:S01]  /*0c70*/  LDC R5, c[0x0][0x39c] ;  /* 0x0000e700ff057b82 */ /* 0x002e620000000800 */
[----:B------:R-:W-:Y:S01]  /*0c80*/  BSSY.RECONVERGENT B2, `(.L_x_27) ;  /* 0x000000b000027945 */ /* 0x000fe20003800200 */
[----:B-1----:R-:W-:-:S03]  /*0c90*/  VIADD R5, R5, 0xffffffff ;  /* 0xffffffff05057836 */ /* 0x002fc60000000000 */
[----:B------:R-:W-:Y:S05]  /*0ca0*/  @P3 BRA `(.L_x_28) ;  /* 0x0000000000203947 */ /* 0x000fea0003800000 */
[----:B---345:R-:W1:Y:S01]  /*0cb0*/  LDS R2, [UR8+0x1c] ;  /* 0x00001c08ff027984 */ /* 0x038e620008000800 */
[----:B------:R-:W3:Y:S03]  /*0cc0*/  LDC.64 R8, c[0x0][0x3b0] ;  /* 0x0000ec00ff087b82 */ /* 0x000ee60000000a00 */
[----:B------:R4:W-:Y:S01]  /*0cd0*/  STS [UR8+0x24], R5 ;  /* 0x00002405ff007988 */ /* 0x0009e20008000808 */
[--C-:B---3--:R-:W-:Y:S02]  /*0ce0*/  SHF.R.U32.HI R7, RZ, 0x4, R9.reuse ;  /* 0x00000004ff077819 */ /* 0x108fe40000011609 */
[----:B------:R-:W-:-:S05]  /*0cf0*/  SHF.R.U64 R3, R8, 0x4, R9 ;  /* 0x0000000408037819 */ /* 0x000fca0000001209 */
[----:B------:R4:W-:Y:S01]  /*0d00*/  STS [UR8+0xc], R3 ;  /* 0x00000c03ff007988 */ /* 0x0009e20008000808 */
[----:B-1----:R-:W-:-:S05]  /*0d10*/  LOP3.LUT R2, R2, 0xf, R7, 0xb8, !PT ;  /* 0x0000000f02027812 */ /* 0x002fca00078eb807 */
[----:B------:R4:W-:Y:S02]  /*0d20*/  STS [UR8+0x1c], R2 ;  /* 0x00001c02ff007988 */ /* 0x0009e40008000808 */
.L_x_28:
[----:B------:R-:W-:Y:S05]  /*0d30*/  BSYNC.RECONVERGENT B2 ;  /* 0x0000000000027941 */ /* 0x000fea0003800200 */
.L_x_27:
[----:B------:R-:W-:Y:S04]  /*0d40*/  BSSY.RECONVERGENT B3, `(.L_x_29) ;  /* 0x000001d000037945 */ /* 0x000fe80003800200 */
[----:B------:R-:W-:Y:S04]  /*0d50*/  BSSY.RELIABLE B2, `(.L_x_30) ;  /* 0x0000018000027945 */ /* 0x000fe80003800100 */
[----:B------:R-:W-:Y:S05]  /*0d60*/  @P3 BRA `(.L_x_31) ;  /* 0x00000000001c3947 */ /* 0x000fea0003800000 */
[----:B---345:R-:W1:Y:S02]  /*0d70*/  LDS R2, [UR8+0x34] ;  /* 0x00003408ff027984 */ /* 0x038e640008000800 */
[----:B-1----:R-:W-:-:S05]  /*0d80*/  LOP3.LUT R2, R2, 0x7, RZ, 0xb8, !PT ;  /* 0x0000000702027812 */ /* 0x002fca00078eb8ff */
[----:B------:R1:W-:Y:S01]  /*0d90*/  STS [UR8+0x34], R2 ;  /* 0x00003402ff007988 */ /* 0x0003e20008000808 */
[----:B------:R-:W-:Y:S05]  /*0da0*/  @P3 BRA `(.L_x_32) ;  /* 0x00000000001c3947 */ /* 0x000fea0003800000 */
[----:B-1----:R-:W1:Y:S02]  /*0db0*/  LDS R2, [UR8+0x34] ;  /* 0x00003408ff027984 */ /* 0x002e640008000800 */
[----:B-1----:R-:W-:-:S05]  /*0dc0*/  LOP3.LUT R2, R2, 0x38, RZ, 0xb8, !PT ;  /* 0x0000003802027812 */ /* 0x002fca00078eb8ff */
[----:B------:R1:W-:Y:S02]  /*0dd0*/  STS [UR8+0x34], R2 ;  /* 0x00003402ff007988 */ /* 0x0003e40008000808 */
.L_x_31:
[----:B------:R-:W-:Y:S05]  /*0de0*/  @P3 BRA `(.L_x_33) ;  /* 0x00000000001c3947 */ /* 0x000fea0003800000 */
[----:B-1-345:R-:W1:Y:S02]  /*0df0*/  LDS R2, [UR8+0x8] ;  /* 0x00000808ff027984 */ /* 0x03ae640008000800 */
[----:B-1----:R-:W-:-:S05]  /*0e00*/  LOP3.LUT R2, R2, 0x780, RZ, 0xb8, !PT ;  /* 0x0000078002027812 */ /* 0x002fca00078eb8ff */
[----:B------:R3:W-:Y:S02]  /*0e10*/  STS [UR8+0x8], R2 ;  /* 0x00000802ff007988 */ /* 0x0007e40008000808 */
.L_x_32:
[----:B------:R-:W-:Y:S05]  /*0e20*/  @P3 BRA `(.L_x_34) ;  /* 0x0000000000283947 */ /* 0x000fea0003800000 */
[----:B-1-3--:R-:W1:Y:S02]  /*0e30*/  LDS R2, [UR8+0x8] ;  /* 0x00000808ff027984 */ /* 0x00ae640008000800 */
[----:B-1----:R-:W-:-:S05]  /*0e40*/  LOP3.LUT R2, R2, 0x1800, RZ, 0xb8, !PT ;  /* 0x0000180002027812 */ /* 0x002fca00078eb8ff */
[----:B------:R1:W-:Y:S02]  /*0e50*/  STS [UR8+0x8], R2 ;  /* 0x00000802ff007988 */ /* 0x0003e40008000808 */
.L_x_33:
[----:B------:R-:W-:Y:S05]  /*0e60*/  @P3 BREAK.RELIABLE B2 ;  /* 0x0000000000023942 */ /* 0x000fea0003800100 */
[----:B------:R-:W-:Y:S05]  /*0e70*/  @P3 BRA `(.L_x_35) ;  /* 0x0000000000243947 */ /* 0x000fea0003800000 */
[----:B-1-345:R-:W1:Y:S01]  /*0e80*/  LDS R2, [UR8+0x8] ;  /* 0x00000808ff027984 */ /* 0x03ae620008000800 */
[----:B------:R-:W-:-:S05]  /*0e90*/  IMAD.MOV.U32 R3, RZ, RZ, 0x6000 ;  /* 0x00006000ff037424 */ /* 0x000fca00078e00ff */
[----:B-1----:R-:W-:-:S04]  /*0ea0*/  LOP3.LUT R2, R2, 0x6000, R3, 0xd8, !PT ;  /* 0x0000600002027812 */ /* 0x002fc800078ed803 */
[----:B------:R-:W-:-:S05]  /*0eb0*/  LOP3.LUT R2, R2, 0x400000, RZ, 0xb8, !PT ;  /* 0x0040000002027812 */ /* 0x000fca00078eb8ff */
[----:B------:R4:W-:Y:S02]  /*0ec0*/  STS [UR8+0x8], R2 ;  /* 0x00000802ff007988 */ /* 0x0009e40008000808 */
.L_x_34:
[----:B------:R-:W-:Y:S05]  /*0ed0*/  BSYNC.RELIABLE B2 ;  /* 0x0000000000027941 */ /* 0x000fea0003800100 */
.L_x_30:
[----:B-1-34-:R-:W1:Y:S02]  /*0ee0*/  @!P3 LDS R2, [UR8+0x8] ;  /* 0x00000808ff02b984 */ /* 0x01ae640008000800 */
[----:B-1----:R-:W-:-:S05]  /*0ef0*/  @!P3 LOP3.LUT R2, R2, 0x8000, RZ, 0xb8, !PT ;  /* 0x000080000202b812 */ /* 0x002fca00078eb8ff */
[----:B------:R1:W-:Y:S02]  /*0f00*/  @!P3 STS [UR8+0x8], R2 ;  /* 0x00000802ff00b988 */ /* 0x0003e40008000808 */
.L_x_35:
[----:B------:R-:W-:Y:S05]  /*0f10*/  BSYNC.RECONVERGENT B3 ;  /* 0x0000000000037941 */ /* 0x000fea0003800200 */
.L_x_29:
[----:B------:R-:W-:Y:S05]  /*0f20*/  WARPSYNC.ALL ;  /* 0x0000000000007948 */ /* 0x000fea0003800000 */
[----:B------:R-:W-:Y:S01]  /*0f30*/  NOP ;  /* 0x0000000000007918 */ /* 0x000fe20000000000 */
[----:B------:R-:W-:-:S04]  /*0f40*/  UIADD3 UR5, UPT, UPT, UR4, 0x80, URZ ;  /* 0x0000008004057890 */ /* 0x000fc8000fffe0ff */
[----:B------:R-:W-:-:S04]  /*0f50*/  UIADD3 UR26, UP0, UPT, UR5, UR20, URZ ;  /* 0x00000014051a7290 */ /* 0x000fc8000ff1e0ff */
[----:B------:R-:W-:Y:S01]  /*0f60*/  ULEA.HI.X.SX32 UR27, UR5, UR21, 0x1, UP0 ;  /* 0x00000015051b7291 */ /* 0x000fe200080f0eff */
[----:B------:R-:W-:Y:S11]  /*0f70*/  @P0 BRA `(.L_x_36) ;  /* 0x0000000000300947 */ /* 0x000ff60003800000 */
[----:B-1-345:R-:W1:Y:S01]  /*0f80*/  S2R R2, SR_LANEID ;  /* 0x0000000000027919 */ /* 0x03ae620000000000 */
[----:B------:R-:W-:Y:S05]  /*0f90*/  WARPSYNC.ALL ;  /* 0x0000000000007948 */ /* 0x000fea0003800000 */
[----:B------:R-:W-:Y:S01]  /*0fa0*/  NOP ;  /* 0x0000000000007918 */ /* 0x000fe20000000000 */
[----:B-1----:R-:W-:-:S05]  /*0fb0*/  IMAD.SHL.U32 R8, R2, 0x4, RZ ;  /* 0x0000000402087824 */ /* 0x002fca00078e00ff */
[----:B------:R-:W1:Y:S01]  /*0fc0*/  LDS R7, [R8+UR8] ;  /* 0x0000000808077984 */ /* 0x000e620008000800 */
[----:B------:R-:W-:-:S05]  /*0fd0*/  IADD3 R2, P1, PT, R8, UR26, RZ ;  /* 0x0000001a08027c10 */ /* 0x000fca000ff3e0ff */
[----:B------:R-:W-:-:S05]  /*0fe0*/  IMAD.X R3, RZ, RZ, UR27, P1 ;  /* 0x0000001bff037e24 */ /* 0x000fca00088e06ff */
[----:B-1----:R1:W3:Y:S01]  /*0ff0*/  ATOMG.E.EXCH.STRONG.GPU PT, RZ, [R2], R7 ;  /* 0x0000000702ff73a8 */ /* 0x0022e200041ee100 */
[----:B------:R-:W-:-:S04]  /*1000*/  DEPBAR {5,4,3,2,1,0} ;  /* 0x0000003f0000791a */ /* 0x000fc80000000000 */
[----:B------:R-:W4:Y:S02]  /*1010*/  CCTL.E.C.LDCU.IV.DEEP [UR26] ;  /* 0x000000001a007540 */ /* 0x000f240009c08000 */
[----:B----4-:R1:W-:Y:S01]  /*1020*/  UTMACCTL.IV [UR26] ;  /* 0x000000001a0079b9 */ /* 0x0103e20008000000 */
[----:B------:R-:W-:Y:S01]  /*1030*/  NOP ;  /* 0x0000000000007918 */ /* 0x000fe20000000000 */
.L_x_36:
[----:B------:R-:W-:Y:S05]  /*1040*/  @P0 BRA `(.L_x_37) ;  /* 0x00000000000c0947 */ /* 0x000fea0003800000 */
[----:B------:R0:W-:Y:S01]  /*1050*/  UTMACMDFLUSH ;  /* 0x00000000000079b7 */ /* 0x0001e20000000000 */
[----:B------:R-:W-:Y:S05]  /*1060*/  @P0 BRA `(.L_x_37) ;  /* 0x0000000000040947 */ /* 0x000fea0003800000 */
[----:B------:R-:W-:-:S04]  /*1070*/  DEPBAR.LE SB0, 0x0 ;  /* 0x000080000000791a */ /* 0x000fc80000000000 */
.L_x_37:
[----:B------:R-:W-:Y:S05]  /*1080*/  WARPSYNC.ALL ;  /* 0x0000000000007948 */ /* 0x000fea0003800000 */
[----:B------:R-:W-:Y:S01]  /*1090*/  NOP ;  /* 0x0000000000007918 */ /* 0x000fe20000000000 */
[----:B---3--:R-:W-:Y:S06]  /*10a0*/  BAR.SYNC.DEFER_BLOCKING 0x0 ;  /* 0x0000000000007b1d */ /* 0x008fec0000010000 */
[----:B------:R-:W-:Y:S02]  /*10b0*/  BSSY.RECONVERGENT B3, `(.L_x_38) ;  /* 0x000000b000037945 */ /* 0x000fe40003800200 */
[----:B------:R-:W-:Y:S06]  /*10c0*/  BAR.SYNC.DEFER_BLOCKING 0x0 ;  /* 0x0000000000007b1d */ /* 0x000fec0000010000 */
[----:B------:R3:W-:Y:S01]  /*10d0*/  @!P0 STS [R4], RZ ;  /* 0x000000ff04008388 */ /* 0x0007e20000000800 */
[----:B------:R-:W-:Y:S01]  /*10e0*/  NOP ;  /* 0x0000000000007918 */ /* 0x000fe20000000000 */
[----:B------:R-:W-:Y:S05]  /*10f0*/  @P3 BRA `(.L_x_39) ;  /* 0x0000000000183947 */ /* 0x000fea0003800000 */
[----:B-1--45:R-:W1:Y:S01]  /*1100*/  LDS R2, [UR8+0x8] ;  /* 0x00000808ff027984 */ /* 0x032e620008000800 */
[----:B------:R-:W4:Y:S01]  /*1110*/  LDC.64 R8, c[0x0][0x390] ;  /* 0x0000e400ff087b82 */ /* 0x000f220000000a00 */
[----:B------:R-:W-:Y:S02]  /*1120*/  IMAD.MOV.U32 R3, RZ, RZ, 0x70 ;  /* 0x00000070ff037424 */ /* 0x000fe400078e00ff */
[----:B----4-:R4:W-:Y:S03]  /*1130*/  STS.64 [UR8], R8 ;  /* 0x00000008ff007988 */ /* 0x0109e60008000a08 */
[----:B-1----:R-:W-:-:S05]  /*1140*/  LOP3.LUT R2, R2, 0x10, R3, 0xd8, !PT ;  /* 0x0000001002027812 */ /* 0x002fca00078ed803 */
[----:B------:R4:W-:Y:S02]  /*1150*/  STS [UR8+0x8], R2 ;  /* 0x00000802ff007988 */ /* 0x0009e40008000808 */
.L_x_39:
[----:B-1----:R-:W-:Y:S05]  /*1160*/  BSYNC.RECONVERGENT B3 ;  /* 0x0000000000037941 */ /* 0x002fea0003800200 */
.L_x_38:
[----:B------:R-:W-:Y:S04]  /*1170*/  BSSY.RECONVERGENT B4, `(.L_x_40) ;  /* 0x0000033000047945 */ /* 0x000fe80003800200 */
[----:B------:R-:W-:Y:S04]  /*1180*/  BSSY.RELIABLE B3, `(.L_x_41) ;  /* 0x000002e000037945 */ /* 0x000fe80003800100 */
[----:B------:R-:W-:Y:S05]  /*1190*/  @P3 BRA `(.L_x_42) ;  /* 0x0000000000243947 */ /* 0x000fea0003800000 */
[----:B----45:R-:W1:Y:S01]  /*11a0*/  LDS R2, [UR8+0x34] ;  /* 0x00003408ff027984 */ /* 0x030e620008000800 */
[----:B------:R-:W-:-:S05]  /*11b0*/  IMAD.MOV.U32 R3, RZ, RZ, 0x7f000000 ;  /* 0x7f000000ff037424 */ /* 0x000fca00078e00ff */
[----:B-1----:R-:W-:-:S05]  /*11c0*/  LOP3.LUT R2, R2, 0xff000000, R3, 0xb8, !PT ;  /* 0xff00000002027812 */ /* 0x002fca00078eb803 */
[----:B------:R1:W-:Y:S01]  /*11d0*/  STS [UR8+0x34], R2 ;  /* 0x00003402ff007988 */ /* 0x0003e20008000808 */
[----:B------:R-:W-:Y:S05]  /*11e0*/  @P3 BRA `(.L_x_43) ;  /* 0x0000000000183947 */ /* 0x000fea0003800000 */
[----:B-1----:R-:W1:Y:S01]  /*11f0*/  LDS R2, [UR8+0x38] ;  /* 0x00003808ff027984 */ /* 0x002e620008000800 */
[----:B------:R-:W-:-:S05]  /*1200*/  IMAD.MOV.U32 R3, RZ, RZ, 0x3f ;  /* 0x0000003fff037424 */ /* 0x000fca00078e00ff */
[----:B-1----:R-:W-:-:S05]  /*1210*/  LOP3.LUT R2, R2, 0xff, R3, 0xb8, !PT ;  /* 0x000000ff02027812 */ /* 0x002fca00078eb803 */
[----:B------:R1:W-:Y:S02]  /*1220*/  STS [UR8+0x38], R2 ;  /* 0x00003802ff007988 */ /* 0x0003e40008000808 */
.L_x_42:
[----:B------:R-:W-:Y:S05]  /*1230*/  @P3 BRA `(.L_x_44) ;  /* 0x00000000000c3947 */ /* 0x000fea0003800000 */
[----:B------:R1:W-:Y:S02]  /*1240*/  STS [UR8+0x20], R5 ;  /* 0x00002005ff007988 */ /* 0x0003e40008000808 */
.L_x_43:
[----:B------:R-:W-:Y:S05]  /*1250*/  @P3 BRA `(.L_x_45) ;  /* 0x0000000000243947 */ /* 0x000fea0003800000 */
[----:B------:R1:W-:Y:S02]  /*1260*/  STS [UR8+0x24], R6 ;  /* 0x00002406ff007988 */ /* 0x0003e40008000808 */
.L_x_44:
[----:B------:R-:W-:Y:S05]  /*1270*/  @P3 BRA `(.L_x_46) ;  /* 0x00000000002c3947 */ /* 0x000fea0003800000 */
[----:B-1--45:R-:W1:Y:S01]  /*1280*/  LDS R2, [UR8+0x1c] ;  /* 0x00001c08ff027984 */ /* 0x032e620008000800 */
[----:B------:R-:W4:Y:S02]  /*1290*/  LDC.64 R6, c[0x0][0x3b8] ;  /* 0x0000ee00ff067b82 */ /* 0x000f240000000a00 */
[--C-:B----4-:R-:W-:Y:S02]  /*12a0*/  SHF.R.U32.HI R5, RZ, 0x4, R7.reuse ;  /* 0x00000004ff057819 */ /* 0x110fe40000011607 */
[----:B------:R-:W-:-:S05]  /*12b0*/  SHF.R.U64 R3, R6, 0x4, R7 ;  /* 0x0000000406037819 */ /* 0x000fca0000001207 */
[----:B------:R4:W-:Y:S01]  /*12c0*/  STS [UR8+0xc], R3 ;  /* 0x00000c03ff007988 */ /* 0x0009e20008000808 */
[----:B-1----:R-:W-:-:S05]  /*12d0*/  LOP3.LUT R2, R2, 0xf, R5, 0xb8, !PT ;  /* 0x0000000f02027812 */ /* 0x002fca00078eb805 */
[----:B------:R4:W-:Y:S02]  /*12e0*/  STS [UR8+0x1c], R2 ;  /* 0x00001c02ff007988 */ /* 0x0009e40008000808 */
.L_x_45:
[----:B------:R-:W-:Y:S05]  /*12f0*/  @P3 BRA `(.L_x_47) ;  /* 0x00000000001c3947 */ /* 0x000fea0003800000 */
[----:B-1--45:R-:W1:Y:S02]  /*1300*/  LDS R2, [UR8+0x34] ;  /* 0x00003408ff027984 */ /* 0x032e640008000800 */
[----:B-1----:R-:W-:-:S05]  /*1310*/  LOP3.LUT R2, R2, 0x7, RZ, 0xb8, !PT ;  /* 0x0000000702027812 */ /* 0x002fca00078eb8ff */
[----:B------:R1:W-:Y:S02]  /*1320*/  STS [UR8+0x34], R2 ;  /* 0x00003402ff007988 */ /* 0x0003e40008000808 */
.L_x_46:
[----:B------:R-:W-:Y:S05]  /*1330*/  @P3 BRA `(.L_x_48) ;  /* 0x00000000001c3947 */ /* 0x000fea0003800000 */
[----:B-1--45:R-:W1:Y:S02]  /*1340*/  LDS R2, [UR8+0x34] ;  /* 0x00003408ff027984 */ /* 0x032e640008000800 */
[----:B-1----:R-:W-:-:S05]  /*1350*/  LOP3.LUT R2, R2, 0x38, RZ, 0xb8, !PT ;  /* 0x0000003802027812 */ /* 0x002fca00078eb8ff */
[----:B------:R1:W-:Y:S02]  /*1360*/  STS [UR8+0x34], R2 ;  /* 0x00003402ff007988 */ /* 0x0003e40008000808 */
.L_x_47:
[----:B------:R-:W-:Y:S05]  /*1370*/  @P3 BRA `(.L_x_49) ;  /* 0x00000000001c3947 */ /* 0x000fea0003800000 */
[----:B-1--45:R-:W1:Y:S02]  /*1380*/  LDS R2, [UR8+0x8] ;  /* 0x00000808ff027984 */ /* 0x032e640008000800 */
[----:B-1----:R-:W-:-:S05]  /*1390*/  LOP3.LUT R2, R2, 0x780, RZ, 0xb8, !PT ;  /* 0x0000078002027812 */ /* 0x002fca00078eb8ff */
[----:B------:R1:W-:Y:S02]  /*13a0*/  STS [UR8+0x8], R2 ;  /* 0x00000802ff007988 */ /* 0x0003e40008000808 */
.L_x_48:
[----:B------:R-:W-:Y:S05]  /*13b0*/  @P3 BRA `(.L_x_50) ;  /* 0x0000000000283947 */ /* 0x000fea0003800000 */
[----:B-1--45:R-:W1:Y:S02]  /*13c0*/  LDS R2, [UR8+0x8] ;  /* 0x00000808ff027984 */ /* 0x032e640008000800 */
[----:B-1----:R-:W-:-:S05]  /*13d0*/  LOP3.LUT R2, R2, 0x1800, RZ, 0xb8, !PT ;  /* 0x0000180002027812 */ /* 0x002fca00078eb8ff */
[----:B------:R1:W-:Y:S02]  /*13e0*/  STS [UR8+0x8], R2 ;  /* 0x00000802ff007988 */ /* 0x0003e40008000808 */
.L_x_49:
[----:B------:R-:W-:Y:S05]  /*13f0*/  @P3 BREAK.RELIABLE B3 ;  /* 0x0000000000033942 */ /* 0x000fea0003800100 */
[----:B------:R-:W-:Y:S05]  /*1400*/  @P3 BRA `(.L_x_51) ;  /* 0x0000000000243947 */ /* 0x000fea0003800000 */
[----:B-1--45:R-:W1:Y:S01]  /*1410*/  LDS R2, [UR8+0x8] ;  /* 0x00000808ff027984 */ /* 0x032e620008000800 */
[----:B------:R-:W-:-:S05]  /*1420*/  IMAD.MOV.U32 R3, RZ, RZ, 0x6000 ;  /* 0x00006000ff037424 */ /* 0x000fca00078e00ff */
[----:B-1----:R-:W-:-:S04]  /*1430*/  LOP3.LUT R2, R2, 0x6000, R3, 0xd8, !PT ;  /* 0x0000600002027812 */ /* 0x002fc800078ed803 */
[----:B------:R-:W-:-:S05]  /*1440*/  LOP3.LUT R2, R2, 0x400000, RZ, 0xb8, !PT ;  /* 0x0040000002027812 */ /* 0x000fca00078eb8ff */
[----:B------:R1:W-:Y:S02]  /*1450*/  STS [UR8+0x8], R2 ;  /* 0x00000802ff007988 */ /* 0x0003e40008000808 */
.L_x_50:
[----:B------:R-:W-:Y:S05]  /*1460*/  BSYNC.RELIABLE B3 ;  /* 0x0000000000037941 */ /* 0x000fea0003800100 */
.L_x_41:
[----:B-1--45:R-:W1:Y:S02]  /*1470*/  @!P3 LDS R2, [UR8+0x8] ;  /* 0x00000808ff02b984 */ /* 0x032e640008000800 */
[----:B-1----:R-:W-:-:S05]  /*1480*/  @!P3 LOP3.LUT R2, R2, 0x8000, RZ, 0xb8, !PT ;  /* 0x000080000202b812 */ /* 0x002fca00078eb8ff */
[----:B------:R1:W-:Y:S02]  /*1490*/  @!P3 STS [UR8+0x8], R2 ;  /* 0x00000802ff00b988 */ /* 0x0003e40008000808 */
.L_x_51:
[----:B------:R-:W-:Y:S05]  /*14a0*/  BSYNC.RECONVERGENT B4 ;  /* 0x0000000000047941 */ /* 0x000fea0003800200 */
.L_x_40:
[----:B------:R-:W-:Y:S05]  /*14b0*/  WARPSYNC.ALL ;  /* 0x0000000000007948 */ /* 0x000fea0003800000 */
[----:B------:R-:W-:Y:S01]  /*14c0*/  NOP ;  /* 0x0000000000007918 */ /* 0x000fe20000000000 */
[----:B------:R-:W-:-:S04]  /*14d0*/  UIADD3 UR4, UPT, UPT, UR4, 0x100, URZ ;  /* 0x0000010004047890 */ /* 0x000fc8000fffe0ff */
[----:B------:R-:W-:-:S04]  /*14e0*/  UIADD3 UR20, UP0, UPT, UR4, UR20, URZ ;  /* 0x0000001404147290 */ /* 0x000fc8000ff1e0ff */
[----:B------:R-:W-:Y:S01]  /*14f0*/  ULEA.HI.X.SX32 UR21, UR4, UR21, 0x1, UP0 ;  /* 0x0000001504157291 */ /* 0x000fe200080f0eff */
[----:B------:R-:W-:Y:S11]  /*1500*/  @P0 BRA `(.L_x_52) ;  /* 0x0000000000300947 */ /* 0x000ff60003800000 */
[----:B-1--45:R-:W1:Y:S01]  /*1510*/  S2R R2, SR_LANEID ;  /* 0x0000000000027919 */ /* 0x032e620000000000 */
[----:B------:R-:W-:Y:S05]  /*1520*/  WARPSYNC.ALL ;  /* 0x0000000000007948 */ /* 0x000fea0003800000 */
[----:B------:R-:W-:Y:S01]  /*1530*/  NOP ;  /* 0x0000000000007918 */ /* 0x000fe20000000000 */
[----:B-123--:R-:W-:-:S05]  /*1540*/  IMAD.SHL.U32 R4, R2, 0x4, RZ ;  /* 0x0000000402047824 */ /* 0x00efca00078e00ff */
        /* <DEDUP_REMOVED lines=8> */
.L_x_52:
[----:B------:R-:W-:Y:S05]  /*15d0*/  @P0 BRA `(.L_x_53) ;  /* 0x00000000000c0947 */ /* 0x000fea0003800000 */
[----:B------:R0:W-:Y:S01]  /*15e0*/  UTMACMDFLUSH ;  /* 0x00000000000079b7 */ /* 0x0001e20000000000 */
[----:B------:R-:W-:Y:S05]  /*15f0*/  @P0 BRA `(.L_x_53) ;  /* 0x0000000000040947 */ /* 0x000fea0003800000 */
[----:B------:R-:W-:-:S04]  /*1600*/  DEPBAR.LE SB0, 0x0 ;  /* 0x000080000000791a */ /* 0x000fc80000000000 */
.L_x_53:
[----:B------:R-:W-:Y:S05]  /*1610*/  WARPSYNC.ALL ;  /* 0x0000000000007948 */ /* 0x000fea0003800000 */
[----:B------:R-:W-:Y:S01]  /*1620*/  NOP ;  /* 0x0000000000007918 */ /* 0x000fe20000000000 */
[----:B--2---:R-:W-:Y:S01]  /*1630*/  BAR.SYNC.DEFER_BLOCKING 0x0 ;  /* 0x0000000000007b1d */ /* 0x004fe20000010000 */
[----:B-1--45:R-:W-:Y:S01]  /*1640*/  SHF.R.U32.HI R2, RZ, 0x5, R0 ;  /* 0x00000005ff027819 */ /* 0x032fe20000011600 */
[----:B------:R-:W-:-:S03]  /*1650*/  USHF.L.U32 UR15, UR15, 0x8, URZ ;  /* 0x000000080f0f7899 */ /* 0x000fc600080006ff */
[----:B------:R-:W-:Y:S01]  /*1660*/  R2UR UR22, R2 ;  /* 0x00000000021672ca */ /* 0x000fe200000e0000 */
[----:B------:R-:W-:Y:S01]  /*1670*/  VOTEU.ALL UP0, P3 ;  /* 0x0000000000ff7886 */ /* 0x000fe20001800000 */
[----:B------:R-:W-:Y:S01]  /*1680*/  UMOV UR4, 0x1 ;  /* 0x0000000100047882 */ /* 0x000fe20000000000 */
[----:B------:R-:W-:Y:S01]  /*1690*/  VOTEU.ALL UP1, P3 ;  /* 0x0000000000ff7886 */ /* 0x000fe20001820000 */
[----:B------:R-:W-:Y:S02]  /*16a0*/  BSSY.RECONVERGENT B4, `(.L_x_54) ;  /* 0x0000018000047945 */ /* 0x000fe40003800200 */
[----:B------:R-:W-:-:S04]  /*16b0*/  @!UP0 UIADD3 UR10, UPT, UPT, -UR4, 0x100000, URZ ;  /* 0x00100000040a8890 */ /* 0x000fc8000fffe1ff */
[----:B------:R-:W-:Y:S02]  /*16c0*/  @!UP0 USHF.L.U32 UR11, UR10, 0xb, URZ ;  /* 0x0000000b0a0b8899 */ /* 0x000fe400080006ff */
[----:B------:R-:W-:Y:S02]  /*16d0*/  @!UP0 USHF.L.U32 UR10, UR10, 0x1, URZ ;  /* 0x000000010a0a8899 */ /* 0x000fe400080006ff */
[----:B------:R-:W-:-:S04]  /*16e0*/  @!UP0 UIADD3 UR4, UPT, UPT, -UR4, 0x100000, URZ ;  /* 0x0010000004048890 */ /* 0x000fc8000fffe1ff */
[----:B------:R-:W-:Y:S02]  /*16f0*/  @!UP0 USHF.L.U32 UR5, UR4, 0xb, URZ ;  /* 0x0000000b04058899 */ /* 0x000fe400080006ff */
[----:B------:R-:W-:Y:S01]  /*1700*/  @!UP0 USHF.L.U32 UR4, UR4, 0x1, URZ ;  /* 0x0000000104048899 */ /* 0x000fe200080006ff */
[----:B------:R-:W-:Y:S01]  /*1710*/  VOTEU.ALL UP0, P3 ;  /* 0x0000000000ff7886 */ /* 0x000fe20001800000 */
[----:B------:R-:W1:Y:S04]  /*1720*/  FENCE.VIEW.ASYNC.S ;  /* 0x00000000000073c6 */ /* 0x000e680000000000 */
[----:B-1----:R1:W2:Y:S06]  /*1730*/  @!UP0 SYNCS.EXCH.64 URZ, [UR8+0x1e000], UR10 ;  /* 0x01e0000a08ff85b2 */ /* 0x0022ac0008000100 */
[----:B------:R1:W2:Y:S02]  /*1740*/  @!UP1 SYNCS.EXCH.64 URZ, [UR8+0x1e020], UR4 ;  /* 0x01e0200408ff95b2 */ /* 0x0002a40008000100 */
[----:B--2---:R-:W-:Y:S06]  /*1750*/  BAR.SYNC.DEFER_BLOCKING 0x0 ;  /* 0x0000000000007b1d */ /* 0x004fec0000010000 */
[----:B------:R-:W-:Y:S05]  /*1760*/  @P3 BRA `(.L_x_55) ;  /* 0x00000000002c3947 */ /* 0x000fea0003800000 */
[----:B-1----:R-:W-:Y:S02]  /*1770*/  UMOV UR4, 0x1 ;  /* 0x0000000100047882 */ /* 0x002fe40000000000 */
[----:B------:R-:W-:-:S04]  /*1780*/  UIADD3 UR10, UPT, UPT, -UR4, 0x100000, URZ ;  /* 0x00100000040a7890 */ /* 0x000fc8000fffe1ff */
[----:B------:R-:W-:Y:S02]  /*1790*/  USHF.L.U32 UR11, UR10, 0xb, URZ ;  /* 0x0000000b0a0b7899 */ /* 0x000fe400080006ff */
[----:B------:R-:W-:Y:S02]  /*17a0*/  USHF.L.U32 UR10, UR10, 0x1, URZ ;  /* 0x000000010a0a7899 */ /* 0x000fe400080006ff */
[----:B------:R-:W-:-:S04]  /*17b0*/  UIADD3 UR4, UPT, UPT, -UR4, 0x100000, URZ ;  /* 0x0010000004047890 */ /* 0x000fc8000fffe1ff */
[----:B------:R-:W-:Y:S02]  /*17c0*/  USHF.L.U32 UR5, UR4, 0xb, URZ ;  /* 0x0000000b04057899 */ /* 0x000fe400080006ff */
[----:B------:R-:W-:Y:S01]  /*17d0*/  USHF.L.U32 UR4, UR4, 0x1, URZ ;  /* 0x0000000104047899 */ /* 0x000fe200080006ff */
[----:B------:R-:W1:Y:S03]  /*17e0*/  FENCE.VIEW.ASYNC.S ;  /* 0x00000000000073c6 */ /* 0x000e660000000000 */
[----:B-1----:R2:W4:Y:S08]  /*17f0*/  SYNCS.EXCH.64 URZ, [UR8+0x1e008], UR10 ;  /* 0x01e0080a08ff75b2 */ /* 0x0025300008000100 */
[----:B------:R2:W5:Y:S02]  /*1800*/  SYNCS.EXCH.64 URZ, [UR8+0x1e028], UR4 ;  /* 0x01e0280408ff75b2 */ /* 0x0005640008000100 */
[----:B--2---:R-:W-:Y:S01]  /*1810*/  NOP ;  /* 0x0000000000007918 */ /* 0x004fe20000000000 */
.L_x_55:
[----:B-1----:R-:W-:Y:S05]  /*1820*/  BSYNC.RECONVERGENT B4 ;  /* 0x0000000000047941 */ /* 0x002fea0003800200 */
.L_x_54:
[----:B----45:R-:W-:Y:S01]  /*1830*/  BAR.SYNC.DEFER_BLOCKING 0x0 ;  /* 0x0000000000007b1d */ /* 0x030fe20000010000 */
[----:B------:R-:W-:Y:S01]  /*1840*/  UIADD3 UR12, UPT, UPT, UR8, 0x1e020, URZ ;  /* 0x0001e020080c7890 */ /* 0x000fe2000fffe0ff */
[----:B------:R-:W-:Y:S01]  /*1850*/  ISETP.GE.AND P0, PT, R10, 0x1, PT ;  /* 0x000000010a00780c */ /* 0x000fe20003f06270 */
[----:B------:R-:W-:-:S03]  /*1860*/  USHF.L.U32 UR19, UR7, 0x6, URZ ;  /* 0x0000000607137899 */ /* 0x000fc600080006ff */
[----:B------:R-:W-:Y:S04]  /*1870*/  BSSY.RECONVERGENT B4, `(.L_x_56) ;  /* 0x000000d000047945 */ /* 0x000fe80003800200 */
[----:B------:R-:W-:Y:S05]  /*1880*/  @P3 BRA `(.L_x_57) ;  /* 0x00000000002c3947 */ /* 0x000fea0003800000 */
[----:B------:R-:W-:Y:S02]  /*1890*/  UMOV UR4, 0x1 ;  /* 0x0000000100047882 */ /* 0x000fe40000000000 */
[----:B------:R-:W-:-:S04]  /*18a0*/  UIADD3 UR10, UPT, UPT, -UR4, 0x100000, URZ ;  /* 0x00100000040a7890 */ /* 0x000fc8000fffe1ff */
[----:B------:R-:W-:Y:S02]  /*18b0*/  USHF.L.U32 UR11, UR10, 0xb, URZ ;  /* 0x0000000b0a0b7899 */ /* 0x000fe400080006ff */
[----:B------:R-:W-:Y:S02]  /*18c0*/  USHF.L.U32 UR10, UR10, 0x1, URZ ;  /* 0x000000010a0a7899 */ /* 0x000fe400080006ff */
[----:B------:R-:W-:-:S04]  /*18d0*/  UIADD3 UR4, UPT, UPT, -UR4, 0x100000, URZ ;  /* 0x0010000004047890 */ /* 0x000fc8000fffe1ff */
[----:B------:R-:W-:Y:S02]  /*18e0*/  USHF.L.U32 UR5, UR4, 0xb, URZ ;  /* 0x0000000b04057899 */ /* 0x000fe400080006ff */
[----:B------:R-:W-:Y:S01]  /*18f0*/  USHF.L.U32 UR4, UR4, 0x1, URZ ;  /* 0x0000000104047899 */ /* 0x000fe200080006ff */
[----:B------:R-:W1:Y:S03]  /*1900*/  FENCE.VIEW.ASYNC.S ;  /* 0x00000000000073c6 */ /* 0x000e660000000000 */
[----:B-1----:R1:W2:Y:S08]  /*1910*/  SYNCS.EXCH.64 URZ, [UR8+0x1e010], UR10 ;  /* 0x01e0100a08ff75b2 */ /* 0x0022b00008000100 */
[----:B------:R1:W4:Y:S01]  /*1920*/  SYNCS.EXCH.64 URZ, [UR8+0x1e030], UR4 ;  /* 0x01e0300408ff75b2 */ /* 0x0003220008000100 */
[----:B------:R-:W-:Y:S01]  /*1930*/  NOP ;  /* 0x0000000000007918 */ /* 0x000fe20000000000 */
.L_x_57:
[----:B-1----:R-:W-:Y:S05]  /*1940*/  BSYNC.RECONVERGENT B4 ;  /* 0x0000000000047941 */ /* 0x002fea0003800200 */
.L_x_56:
[----:B------:R-:W-:Y:S05]  /*1950*/  @!P0 BRA `(.L_x_58) ;  /* 0x0000000800748947 */ /* 0x000fea0003800000 */
[----:B--2-4-:R-:W-:Y:S01]  /*1960*/  BAR.SYNC.DEFER_BLOCKING 0x0 ;  /* 0x0000000000007b1d */ /* 0x014fe20000010000 */
[----:B------:R-:W-:Y:S01]  /*1970*/  ELECT P1, URZ, PT ;  /* 0x0000000000ff782f */ /* 0x000fe20003820000 */
[----:B------:R-:W-:Y:S01]  /*1980*/  @!P3 IMAD.MOV.U32 R2, RZ, RZ, 0xa000 ;  /* 0x0000a000ff02b424 */ /* 0x000fe200078e00ff */
[----:B------:R-:W-:Y:S02]  /*1990*/  UIADD3 UR16, UPT, UPT, UR8, 0x18000, URZ ;  /* 0x0001800008107890 */ /* 0x000fe4000fffe0ff */
[----:B------:R-:W-:Y:S02]  /*19a0*/  ISETP.LT.U32.AND P1, PT, R68, 0x20, P1 ;  /* 0x000000204400780c */ /* 0x000fe40000f21070 */
[----:B------:R-:W-:Y:S01]  /*19b0*/  ELECT P0, URZ, PT ;  /* 0x0000000000ff782f */ /* 0x000fe20003800000 */
[----:B------:R-:W-:-:S03]  /*19c0*/  UMOV UR11, UR15 ;  /* 0x0000000f000b7c82 */ /* 0x000fc60008000000 */
[----:B------:R-:W-:-:S07]  /*19d0*/  ISETP.LT.U32.AND P0, PT, R68, 0x20, P0 ;  /* 0x000000204400780c */ /* 0x000fce0000701070 */
[----:B------:R-:W-:Y:S01]  /*19e0*/  VOTEU.ANY UP0, P1 ;  /* 0x0000000000ff7886 */ /* 0x000fe20000800100 */
[----:B------:R-:W-:-:S04]  /*19f0*/  VOTEU.ANY UP2, P1 ;  /* 0x0000000000ff7886 */ /* 0x000fc80000840100 */
[----:B------:R-:W-:Y:S02]  /*1a00*/  @UP0 UIADD3 UR17, UPT, UPT, UR8, 0x1e000, URZ ;  /* 0x0001e00008110890 */ /* 0x000fe4000fffe0ff */
[----:B------:R1:W-:Y:S01]  /*1a10*/  @!P3 SYNCS.ARRIVE.TRANS64 RZ, [UR8+0x1e000], R2 ;  /* 0x01e00002ffffb9a7 */ /* 0x0003e20008000008 */
[----:B------:R-:W-:Y:S01]  /*1a20*/  @UP0 UMOV UR18, URZ ;  /* 0x000000ff00120c82 */ /* 0x000fe20008000000 */
[----:B------:R-:W-:Y:S01]  /*1a30*/  BAR.SYNC.DEFER_BLOCKING 0x0 ;  /* 0x0000000000007b1d */ /* 0x000fe20000010000 */
[----:B------:R-:W-:-:S05]  /*1a40*/  UISETP.NE.U32.AND UP0, UPT, UR22, URZ, UPT ;  /* 0x000000ff1600728c */ /* 0x000fca000bf05070 */
[----:B------:R-:W-:Y:S01]  /*1a50*/  VOTEU.ANY UP1, P0 ;  /* 0x0000000000ff7886 */ /* 0x000fe20000020100 */
[----:B------:R-:W-:-:S04]  /*1a60*/  VOTEU.ANY UP3, P0 ;  /* 0x0000000000ff7886 */ /* 0x000fc80000060100 */
[----:B------:R-:W-:Y:S01]  /*1a70*/  @UP1 UIADD3 UR9, UPT, UPT, UR8, 0x1e000, URZ ;  /* 0x0001e00008091890 */ /* 0x000fe2000fffe0ff */
[----:B------:R-:W-:Y:S01]  /*1a80*/  @UP1 UMOV UR10, URZ ;  /* 0x000000ff000a1c82 */ /* 0x000fe20008000000 */
[----:B------:R1:W-:Y:S01]  /*1a90*/  @UP2 UTMALDG.2D [UR16], [UR24] ;  /* 0x00000010180025b4 */ /* 0x0003e20008008000 */
[----:B------:R2:W-:Y:S06]  /*1aa0*/  MEMBAR.ALL.CTA ;  /* 0x0000000000007992 */ /* 0x0005ec0000008000 */
[----:B--2---:R-:W2:Y:S02]  /*1ab0*/  FENCE.VIEW.ASYNC.S ;  /* 0x00000000000073c6 */ /* 0x004ea40000000000 */
[----:B--2---:R-:W-:Y:S06]  /*1ac0*/  BAR.SYNC.DEFER_BLOCKING 0x0 ;  /* 0x0000000000007b1d */ /* 0x004fec0000010000 */
[----:B------:R1:W-:Y:S02]  /*1ad0*/  @UP3 UTMALDG.2D [UR8], [UR26] ;  /* 0x000000081a0035b4 */ /* 0x0003e40008008000 */
[----:B------:R-:W-:Y:S06]  /*1ae0*/  BAR.SYNC.DEFER_BLOCKING 0x0 ;  /* 0x0000000000007b1d */ /* 0x000fec0000010000 */
[----:B------:R-:W2:Y:S02]  /*1af0*/  SYNCS.PHASECHK.TRANS64.TRYWAIT P0, [UR8+0x1e000], RZ ;  /* 0x01e000ffff0075a7 */ /* 0x000ea40008001108 */
[----:B-12---:R-:W-:Y:S05]  /*1b00*/  @!P0 BRA `(.L_x_59) ;  /* 0x0000001000188947 */ /* 0x006fea0003800000 */
.L_x_75:
[----:B------:R-:W-:Y:S05]  /*1b10*/  BRA.U UP0, `(.L_x_60) ;  /* 0x0000000100747547 */ /* 0x000fea000b800000 */
[----:B------:R-:W-:Y:S02]  /*1b20*/  USHF.R.U32.HI UR6, URZ, 0x4, UR16 ;  /* 0x00000004ff067899 */ /* 0x000fe40008011610 */
[----:B------:R-:W-:Y:S02]  /*1b30*/  USHF.R.U32.HI UR10, URZ, 0x4, UR8 ;  /* 0x00000004ff0a7899 */ /* 0x000fe40008011608 */
[----:B------:R-:W-:Y:S02]  /*1b40*/  USGXT.U32 UR6, UR6, 0xe ;  /* 0x0000000e0606789a */ /* 0x000fe40008000000 */
[----:B------:R-:W-:Y:S02]  /*1b50*/  USGXT.U32 UR10, UR10, 0xe ;  /* 0x0000000e0a0a789a */ /* 0x000fe40008000000 */
[----:B------:R-:W-:Y:S02]  /*1b60*/  UIADD3 UR34, UP0, UPT, UR6, 0x2, URZ ;  /* 0x0000000206227890 */ /* 0x000fe4000ff1e0ff */
[----:B------:R-:W-:Y:S01]  /*1b70*/  UIADD3 UR32, UP1, UPT, UR10, 0x2, URZ ;  /* 0x000000020a207890 */ /* 0x000fe2000ff3e0ff */
[----:B------:R-:W-:Y:S01]  /*1b80*/  UMOV UR4, URZ ;  /* 0x000000ff00047c82 */ /* 0x000fe20008000000 */
[----:B------:R-:W-:Y:S01]  /*1b90*/  UMOV UR5, URZ ;  /* 0x000000ff00057c82 */ /* 0x000fe20008000000 */
[----:B------:R-:W-:-:S02]  /*1ba0*/  UIADD3.X UR35, UPT, UPT, UR4, 0x40004040, URZ, UP0, !UPT ;  /* 0x4000404004237890 */ /* 0x000fc400087fe4ff */
[----:B------:R-:W-:Y:S02]  /*1bb0*/  UIADD3.X UR33, UPT, UPT, UR5, 0x40004040, URZ, UP1, !UPT ;  /* 0x4000404005217890 */ /* 0x000fe40008ffe4ff */
[----:B------:R-:W-:Y:S02]  /*1bc0*/  UIADD3.64 UR4, UPT, UPT, UR34, 0x2, URZ ;  /* 0x0000000222047897 */ /* 0x000fe4000fffe0ff */
[----:B------:R-:W-:Y:S02]  /*1bd0*/  UIADD3.64 UR16, UPT, UPT, UR32, 0x2, URZ ;  /* 0x0000000220107897 */ /* 0x000fe4000fffe0ff */
[----:B------:R-:W-:Y:S02]  /*1be0*/  UIADD3.64 UR28, UPT, UPT, UR34, 0x4, URZ ;  /* 0x00000004221c7897 */ /* 0x000fe4000fffe0ff */
[----:B------:R-:W-:Y:S01]  /*1bf0*/  UIADD3.64 UR30, UPT, UPT, UR32, 0x4, URZ ;  /* 0x00000004201e7897 */ /* 0x000fe2000fffe0ff */
[----:B------:R-:W-:Y:S01]  /*1c00*/  UMOV UR36, 0x0 ;  /* 0x0000000000247882 */ /* 0x000fe20000000000 */
[----:B------:R-:W-:Y:S01]  /*1c10*/  UMOV UR37, 0x4400010 ;  /* 0x0440001000257882 */ /* 0x000fe20000000000 */
[----:B------:R-:W-:Y:S01]  /*1c20*/  UMOV UR7, 0x40004040 ;  /* 0x4000404000077882 */ /* 0x000fe20000000000 */
[----:B------:R-:W-:Y:S01]  /*1c30*/  UMOV UR11, 0x40004040 ;  /* 0x40004040000b7882 */ /* 0x000fe20000000000 */
[----:B------:R-:W-:Y:S01]  /*1c40*/  UMOV UR38, 0x0 ;  /* 0x0000000000267882 */ /* 0x000fe20000000000 */
[----:B------:R-:W-:Y:S01]  /*1c50*/  UMOV UR39, 0x4400010 ;  /* 0x0440001000277882 */ /* 0x000fe20000000000 */
[----:B------:R-:W-:Y:S01]  /*1c60*/  UMOV UR40, 0x0 ;  /* 0x0000000000287882 */ /* 0x000fe20000000000 */
[----:B------:R-:W-:Y:S01]  /*1c70*/  UMOV UR41, 0x4400010 ;  /* 0x0440001000297882 */ /* 0x000fe20000000000 */
[----:B------:R1:W-:Y:S01]  /*1c80*/  UTCQMMA gdesc[UR6], gdesc[UR10], tmem[UR23], tmem[UR36], idesc[UR37], !UPT ;  /* 0x00ff240a060075ea */ /* 0x0003e2000f800317 */
[----:B------:R-:W-:Y:S01]  /*1c90*/  UMOV UR42, 0x0 ;  /* 0x00000000002a7882 */ /* 0x000fe20000000000 */
[----:B------:R-:W-:Y:S01]  /*1ca0*/  UMOV UR43, 0x4400010 ;  /* 0x04400010002b7882 */ /* 0x000fe20000000000 */
[----:B------:R1:W-:Y:S01]  /*1cb0*/  UTCQMMA gdesc[UR34], gdesc[UR32], tmem[UR23], tmem[UR38], idesc[UR39], UPT ;  /* 0x00ff2620220075ea */ /* 0x0003e2000b800317 */
[----:B------:R1:W-:Y:S01]  /*1cc0*/  UTCQMMA gdesc[UR4], gdesc[UR16], tmem[UR23], tmem[UR40], idesc[UR41], UPT ;  /* 0x00ff2810040075ea */ /* 0x0003e2000b800317 */
[----:B------:R1:W-:Y:S01]  /*1cd0*/  UTCQMMA gdesc[UR28], gdesc[UR30], tmem[UR23], tmem[UR42], idesc[UR43], UPT ;  /* 0x00ff2a1e1c0075ea */ /* 0x0003e2000b800317 */
[----:B------:R-:W-:Y:S01]  /*1ce0*/  NOP ;  /* 0x0000000000007918 */ /* 0x000fe20000000000 */
.L_x_60:
[----:B------:R-:W-:Y:S01]  /*1cf0*/  ELECT P0, URZ, PT ;  /* 0x0000000000ff782f */ /* 0x000fe20003800000 */
[----:B-1----:R-:W-:Y:S01]  /*1d00*/  UMOV UR4, UR12 ;  /* 0x0000000c00047c82 */ /* 0x002fe20008000000 */
[----:B------:R-:W-:Y:S02]  /*1d10*/  UMOV UR5, URZ ;  /* 0x000000ff00057c82 */ /* 0x000fe40008000000 */
[----:B------:R-:W-:-:S13]  /*1d20*/  ISETP.LT.U32.AND P0, PT, R68, 0x20, P0 ;  /* 0x000000204400780c */ /* 0x000fda0000701070 */
[----:B------:R-:W-:Y:S01]  /*1d30*/  VOTEU.ANY UP0, P0 ;  /* 0x0000000000ff7886 */ /* 0x000fe20000000100 */
[----:B------:R-:W-:Y:S01]  /*1d40*/  VOTEU.ANY UP1, P0 ;  /* 0x0000000000ff7886 */ /* 0x000fe20000020100 */
[----:B------:R-:W-:-:S03]  /*1d50*/  ISETP.GE.U32.AND P0, PT, R10, 0x81, PT ;  /* 0x000000810a00780c */ /* 0x000fc60003f06070 */
[----:B------:R-:W-:Y:S02]  /*1d60*/  @UP0 UMOV UR4, UR4 ;  /* 0x0000000400040c82 */ /* 0x000fe40008000000 */
[----:B------:R1:W-:Y:S01]  /*1d70*/  @UP1 UTCBAR [UR4], URZ ;  /* 0x000000ff040013e9 */ /* 0x0003e200080000ff */
[----:B------:R-:W-:Y:S06]  /*1d80*/  BAR.SYNC.DEFER_BLOCKING 0x0 ;  /* 0x0000000000007b1d */ /* 0x000fec0000010000 */
[----:B------:R-:W2:Y:S02]  /*1d90*/  SYNCS.PHASECHK.TRANS64.TRYWAIT P1, [UR8+0x1e020], RZ ;  /* 0x01e020ffff0075a7 */ /* 0x000ea40008021108 */
[----:B-12---:R-:W-:Y:S05]  /*1da0*/  @!P1 BRA `(.L_x_61) ;  /* 0x0000000c007c9947 */ /* 0x006fea0003800000 */
.L_x_76:
[----:B------:R-:W-:Y:S01]  /*1db0*/  UMOV UR4, URZ ;  /* 0x000000ff00047c82 */ /* 0x000fe20008000000 */
[----:B------:R-:W-:Y:S05]  /*1dc0*/  @!P0 BRA `(.L_x_58) ;  /* 0x0000000400588947 */ /* 0x000fea0003800000 */
[----:B------:R-:W1:Y:S01]  /*1dd0*/  LDCU UR29, c[0x0][0x3a0] ;  /* 0x00007400ff1d77ac */ /* 0x000e620008000800 */
[----:B------:R-:W-:Y:S01]  /*1de0*/  UMOV UR9, 0x1 ;  /* 0x0000000100097882 */ /* 0x000fe20000000000 */
[----:B------:R-:W-:-:S05]  /*1df0*/  UMOV UR18, 0x80 ;  /* 0x0000008000127882 */ /* 0x000fca0000000000 */
.L_x_65:
[----:B------:R-:W-:Y:S01]  /*1e00*/  BAR.SYNC.DEFER_BLOCKING 0x0 ;  /* 0x0000000000007b1d */ /* 0x000fe20000010000 */
[----:B------:R-:W-:Y:S01]  /*1e10*/  ULEA UR28, UR9, UR8, 0x3 ;  /* 0x00000008091c7291 */ /* 0x000fe2000f8e18ff */
[----:B------:R-:W-:Y:S01]  /*1e20*/  @!P3 IMAD.MOV.U32 R2, RZ, RZ, 0xa000 ;  /* 0x0000a000ff02b424 */ /* 0x000fe200078e00ff */
[----:B------:R-:W-:Y:S01]  /*1e30*/  ELECT P1, URZ, PT ;  /* 0x0000000000ff782f */ /* 0x000fe20003820000 */
[----:B------:R-:W-:-:S03]  /*1e40*/  ULEA UR16, UR9, UR8, 0xd ;  /* 0x0000000809107291 */ /* 0x000fc6000f8e68ff */
[----:B------:R-:W-:Y:S02]  /*1e50*/  ISETP.LT.U32.AND P1, PT, R68, 0x20, P1 ;  /* 0x000000204400780c */ /* 0x000fe40000f21070 */
[----:B------:R-:W-:Y:S01]  /*1e60*/  ELECT P0, URZ, PT ;  /* 0x0000000000ff782f */ /* 0x000fe20003800000 */
[----:B------:R-:W-:-:S03]  /*1e70*/  UIADD3 UR16, UPT, UPT, UR16, 0x18000, URZ ;  /* 0x0001800010107890 */ /* 0x000fc6000fffe0ff */
[----:B------:R-:W-:Y:S01]  /*1e80*/  ISETP.LT.U32.AND P0, PT, R68, 0x20, P0 ;  /* 0x000000204400780c */ /* 0x000fe20000701070 */
[----:B------:R-:W-:Y:S01]  /*1e90*/  ULEA UR12, UR9, UR8, 0xf ;  /* 0x00000008090c7291 */ /* 0x000fe2000f8e78ff */
[----:B------:R-:W-:Y:S01]  /*1ea0*/  UMOV UR14, UR18 ;  /* 0x00000012000e7c82 */ /* 0x000fe20008000000 */
[----:B------:R-:W-:-:S04]  /*1eb0*/  USHF.L.U32 UR5, UR4, 0x1f, URZ ;  /* 0x0000001f04057899 */ /* 0x000fc800080006ff */
[----:B------:R-:W-:Y:S01]  /*1ec0*/  VOTEU.ANY UP0, P1 ;  /* 0x0000000000ff7886 */ /* 0x000fe20000800100 */
[----:B------:R2:W-:Y:S04]  /*1ed0*/  @!P3 SYNCS.ARRIVE.TRANS64 RZ, [UR28+0x1e000], R2 ;  /* 0x01e00002ffffb9a7 */ /* 0x0005e8000800001c */
[----:B------:R-:W-:Y:S01]  /*1ee0*/  @UP0 UIADD3 UR17, UPT, UPT, UR28, 0x1e000, URZ ;  /* 0x0001e0001c110890 */ /* 0x000fe2000fffe0ff */
[----:B------:R-:W-:Y:S01]  /*1ef0*/  VOTEU.ANY UP0, P1 ;  /* 0x0000000000ff7886 */ /* 0x000fe20000800100 */
[----:B------:R-:W-:Y:S01]  /*1f00*/  BAR.SYNC.DEFER_BLOCKING 0x0 ;  /* 0x0000000000007b1d */ /* 0x000fe20000010000 */
[----:B--2---:R-:W-:-:S05]  /*1f10*/  IMAD.U32 R2, RZ, RZ, UR5 ;  /* 0x00000005ff027e24 */ /* 0x004fca000f8e00ff */
[----:B------:R-:W-:-:S05]  /*1f20*/  VOTEU.ANY UP1, P0 ;  /* 0x0000000000ff7886 */ /* 0x000fca0000020100 */
[----:B------:R-:W-:Y:S01]  /*1f30*/  @UP1 UIADD3 UR13, UPT, UPT, UR28, 0x1e000, URZ ;  /* 0x0001e0001c0d1890 */ /* 0x000fe2000fffe0ff */
[----:B------:R-:W-:Y:S01]  /*1f40*/  VOTEU.ANY UP1, P0 ;  /* 0x0000000000ff7886 */ /* 0x000fe20000020100 */
[----:B------:R2:W-:Y:S01]  /*1f50*/  @UP0 UTMALDG.2D [UR16], [UR24] ;  /* 0x00000010180005b4 */ /* 0x0005e20008008000 */
[----:B------:R-:W-:Y:S01]  /*1f60*/  UISETP.NE.U32.AND UP0, UPT, UR22, URZ, UPT ;  /* 0x000000ff1600728c */ /* 0x000fe2000bf05070 */
[----:B------:R4:W-:Y:S06]  /*1f70*/  MEMBAR.ALL.CTA ;  /* 0x0000000000007992 */ /* 0x0009ec0000008000 */
[----:B----4-:R-:W4:Y:S02]  /*1f80*/  FENCE.VIEW.ASYNC.S ;  /* 0x00000000000073c6 */ /* 0x010f240000000000 */
[----:B----4-:R-:W-:Y:S06]  /*1f90*/  BAR.SYNC.DEFER_BLOCKING 0x0 ;  /* 0x0000000000007b1d */ /* 0x010fec0000010000 */
[----:B------:R2:W-:Y:S02]  /*1fa0*/  @UP1 UTMALDG.2D [UR12], [UR26] ;  /* 0x0000000c1a0015b4 */ /* 0x0005e40008008000 */
[----:B------:R-:W-:Y:S06]  /*1fb0*/  BAR.SYNC.DEFER_BLOCKING 0x0 ;  /* 0x0000000000007b1d */ /* 0x000fec0000010000 */
[----:B------:R-:W4:Y:S02]  /*1fc0*/  SYNCS.PHASECHK.TRANS64.TRYWAIT P0, [UR28+0x1e000], R2 ;  /* 0x01e00002ff0075a7 */ /* 0x000f24000800111c */
[----:B--2-4-:R-:W-:Y:S05]  /*1fd0*/  @!P0 BRA `(.L_x_62) ;  /* 0x0000000800fc8947 */ /* 0x014fea0003800000 */
.L_x_77:
        /* <DEDUP_REMOVED lines=11> */
[----:B------:R-:W-:Y:S02]  /*2090*/  UIADD3 UR6, UP0, UPT, UR16, 0x2, URZ ;  /* 0x0000000210067890 */ /* 0x000fe4000ff1e0ff */
[----:B------:R-:W-:Y:S02]  /*20a0*/  UIADD3 UR32, UP1, UPT, UR30, 0x2, URZ ;  /* 0x000000021e207890 */ /* 0x000fe4000ff3e0ff */
[----:B------:R-:W-:Y:S02]  /*20b0*/  UIADD3 UR34, UP2, UPT, UR16, 0x4, URZ ;  /* 0x0000000410227890 */ /* 0x000fe4000ff5e0ff */
[----:B------:R-:W-:Y:S02]  /*20c0*/  UIADD3 UR36, UP3, UPT, UR30, 0x4, URZ ;  /* 0x000000041e247890 */ /* 0x000fe4000ff7e0ff */
[----:B------:R-:W-:-:S02]  /*20d0*/  UIADD3.X UR7, UPT, UPT, UR17, URZ, URZ, UP0, !UPT ;  /* 0x000000ff11077290 */ /* 0x000fc400087fe4ff */
[----:B------:R-:W-:Y:S02]  /*20e0*/  UIADD3.X UR33, UPT, UPT, UR31, URZ, URZ, UP1, !UPT ;  /* 0x000000ff1f217290 */ /* 0x000fe40008ffe4ff */
[----:B------:R-:W-:Y:S02]  /*20f0*/  UIADD3.X UR35, UPT, UPT, UR17, URZ, URZ, UP2, !UPT ;  /* 0x000000ff11237290 */ /* 0x000fe400097fe4ff */
[----:B------:R-:W-:Y:S01]  /*2100*/  UIADD3.X UR37, UPT, UPT, UR31, URZ, URZ, UP3, !UPT ;  /* 0x000000ff1f257290 */ /* 0x000fe20009ffe4ff */
        /* <DEDUP_REMOVED lines=8> */
[----:B------:R2:W-:Y:S01]  /*2190*/  UTCQMMA gdesc[UR10], gdesc[UR12], tmem[UR23], tmem[UR38], idesc[UR39], UPT ;  /* 0x00ff260c0a0075ea */ /* 0x0005e2000b800317 */
[----:B------:R-:W-:Y:S01]  /*21a0*/  UMOV UR44, 0x0 ;  /* 0x00000000002c7882 */ /* 0x000fe20000000000 */
[----:B------:R-:W-:Y:S01]  /*21b0*/  UMOV UR45, 0x4400010 ;  /* 0x04400010002d7882 */ /* 0x000fe20000000000 */
[----:B------:R2:W-:Y:S01]  /*21c0*/  UTCQMMA gdesc[UR16], gdesc[UR30], tmem[UR23], tmem[UR40], idesc[UR41], UPT ;  /* 0x00ff281e100075ea */ /* 0x0005e2000b800317 */
[----:B------:R2:W-:Y:S01]  /*21d0*/  UTCQMMA gdesc[UR6], gdesc[UR32], tmem[UR23], tmem[UR42], idesc[UR43], UPT ;  /* 0x00ff2a20060075ea */ /* 0x0005e2000b800317 */
[----:B------:R2:W-:Y:S01]  /*21e0*/  UTCQMMA gdesc[UR34], gdesc[UR36], tmem[UR23], tmem[UR44], idesc[UR45], UPT ;  /* 0x00ff2c24220075ea */ /* 0x0005e2000b800317 */
[----:B------:R-:W-:Y:S01]  /*21f0*/  NOP ;  /* 0x0000000000007918 */ /* 0x000fe20000000000 */
.L_x_63:
[----:B------:R-:W-:Y:S01]  /*2200*/  ELECT P0, URZ, PT ;  /* 0x0000000000ff782f */ /* 0x000fe20003800000 */
[----:B--2---:R-:W-:-:S03]  /*2210*/  UIADD3 UR6, UPT, UPT, UR28, 0x1e020, URZ ;  /* 0x0001e0201c067890 */ /* 0x004fc6000fffe0ff */
[----:B------:R-:W-:Y:S01]  /*2220*/  ISETP.LT.U32.AND P0, PT, R68, 0x20, P0 ;  /* 0x000000204400780c */ /* 0x000fe20000701070 */
[----:B------:R-:W-:-:S12]  /*2230*/  UMOV UR7, URZ ;  /* 0x000000ff00077c82 */ /* 0x000fd80008000000 */
[----:B------:R-:W-:Y:S01]  /*2240*/  VOTEU.ANY UP0, P0 ;  /* 0x0000000000ff7886 */ /* 0x000fe20000000100 */
[----:B------:R-:W-:-:S04]  /*2250*/  VOTEU.ANY UP1, P0 ;  /* 0x0000000000ff7886 */ /* 0x000fc80000020100 */
[----:B------:R-:W-:Y:S02]  /*2260*/  @UP0 UMOV UR6, UR6 ;  /* 0x0000000600060c82 */ /* 0x000fe40008000000 */
[----:B------:R2:W-:Y:S01]  /*2270*/  @UP1 UTCBAR [UR6], URZ ;  /* 0x000000ff060013e9 */ /* 0x0005e200080000ff */
[----:B------:R-:W-:Y:S06]  /*2280*/  BAR.SYNC.DEFER_BLOCKING 0x0 ;  /* 0x0000000000007b1d */ /* 0x000fec0000010000 */
[----:B------:R-:W4:Y:S02]  /*2290*/  SYNCS.PHASECHK.TRANS64.TRYWAIT P0, [UR28+0x1e020], R2 ;  /* 0x01e02002ff0075a7 */ /* 0x000f24000800111c */
[----:B--2-4-:R-:W-:Y:S05]  /*22a0*/  @!P0 BRA `(.L_x_64) ;  /* 0x0000000800548947 */ /* 0x014fea0003800000 */
.L_x_78:
[----:B------:R-:W-:Y:S02]  /*22b0*/  UIADD3 UR9, UPT, UPT, UR9, 0x1, URZ ;  /* 0x0000000109097890 */ /* 0x000fe4000fffe0ff */
[----:B------:R-:W-:Y:S02]  /*22c0*/  UIADD3 UR18, UPT, UPT, UR18, 0x80, URZ ;  /* 0x0000008012127890 */ /* 0x000fe4000fffe0ff */
[----:B------:R-:W-:-:S04]  /*22d0*/  UISETP.NE.U32.AND UP0, UPT, UR9, 0x3, UPT ;  /* 0x000000030900788c */ /* 0x000fc8000bf05070 */
[----:B------:R-:W-:Y:S02]  /*22e0*/  USEL UR5, URZ, 0x1, UP0 ;  /* 0x00000001ff057887 */ /* 0x000fe40008000000 */
[----:B------:R-:W-:Y:S02]  /*22f0*/  USEL UR9, UR9, URZ, UP0 ;  /* 0x000000ff09097287 */ /* 0x000fe40008000000 */
[----:B-1----:R-:W-:Y:S02]  /*2300*/  UISETP.GE.AND UP0, UPT, UR18, UR29, UPT ;  /* 0x0000001d1200728c */ /* 0x002fe4000bf06270 */
[----:B------:R-:W-:-:S07]  /*2310*/  ULOP3.LUT UR4, UR4, UR5, URZ, 0x3c, !UPT ;  /* 0x0000000504047292 */ /* 0x000fce000f8e3cff */
[----:B------:R-:W-:Y:S05]  /*2320*/  BRA.U !UP0, `(.L_x_65) ;  /* 0xfffffff908b47547 */ /* 0x000fea000b83ffff */
.L_x_58:
[----:B--2-4-:R-:W-:Y:S01]  /*2330*/  BAR.SYNC.DEFER_BLOCKING 0x0 ;  /* 0x0000000000007b1d */ /* 0x014fe20000010000 */
[----:B------:R-:W-:-:S05]  /*2340*/  IMAD.SHL.U32 R2, R0, 0x40, RZ ;  /* 0x0000004000027824 */ /* 0x000fca00078e00ff */
[----:B------:R-:W-:Y:S04]  /*2350*/  BSSY.RECONVERGENT B4, `(.L_x_66) ;  /* 0x0000004000047945 */ /* 0x000fe80003800200 */
[----:B------:R-:W-:Y:S05]  /*2360*/  @P3 BRA `(.L_x_67) ;  /* 0x0000000000083947 */ /* 0x000fea0003800000 */
[----:B------:R-:W1:Y:S02]  /*2370*/  SYNCS.CCTL.IV [UR8+0x1e000] ;  /* 0x01e00000ff0079b1 */ /* 0x000e640008000008 */
[----:B-1----:R-:W1:Y:S02]  /*2380*/  SYNCS.CCTL.IV [UR8+0x1e020] ;  /* 0x01e02000ff0079b1 */ /* 0x002e640008000008 */
.L_x_67:
[----:B------:R-:W-:Y:S05]  /*2390*/  BSYNC.RECONVERGENT B4 ;  /* 0x0000000000047941 */ /* 0x000fea0003800200 */
.L_x_66:
[----:B-1----:R-:W-:Y:S06]  /*23a0*/  BAR.SYNC.DEFER_BLOCKING 0x0 ;  /* 0x0000000000007b1d */ /* 0x002fec0000010000 */
[----:B------:R-:W-:Y:S04]  /*23b0*/  BSSY.RECONVERGENT B4, `(.L_x_68) ;  /* 0x0000004000047945 */ /* 0x000fe80003800200 */
[----:B------:R-:W-:Y:S05]  /*23c0*/  @P3 BRA `(.L_x_69) ;  /* 0x0000000000083947 */ /* 0x000fea0003800000 */
[----:B------:R-:W1:Y:S02]  /*23d0*/  SYNCS.CCTL.IV [UR8+0x1e008] ;  /* 0x01e00800ff0079b1 */ /* 0x000e640008000008 */
[----:B-1----:R-:W1:Y:S02]  /*23e0*/  SYNCS.CCTL.IV [UR8+0x1e028] ;  /* 0x01e02800ff0079b1 */ /* 0x002e640008000008 */
.L_x_69:
[----:B------:R-:W-:Y:S05]  /*23f0*/  BSYNC.RECONVERGENT B4 ;  /* 0x0000000000047941 */ /* 0x000fea0003800200 */
.L_x_68:
[----:B-1----:R-:W-:Y:S06]  /*2400*/  BAR.SYNC.DEFER_BLOCKING 0x0 ;  /* 0x0000000000007b1d */ /* 0x002fec0000010000 */
[----:B------:R-:W-:Y:S04]  /*2410*/  BSSY.RECONVERGENT B4, `(.L_x_70) ;  /* 0x0000004000047945 */ /* 0x000fe80003800200 */
[----:B------:R-:W-:Y:S05]  /*2420*/  @P3 BRA `(.L_x_71) ;  /* 0x0000000000083947 */ /* 0x000fea0003800000 */
[----:B------:R-:W1:Y:S02]  /*2430*/  SYNCS.CCTL.IV [UR8+0x1e010] ;  /* 0x01e01000ff0079b1 */ /* 0x000e640008000008 */
[----:B-1----:R-:W1:Y:S02]  /*2440*/  SYNCS.CCTL.IV [UR8+0x1e030] ;  /* 0x01e03000ff0079b1 */ /* 0x002e640008000008 */
.L_x_71:
[----:B------:R-:W-:Y:S05]  /*2450*/  BSYNC.RECONVERGENT B4 ;  /* 0x0000000000047941 */ /* 0x000fea0003800200 */
.L_x_70:
[----:B------:R-:W-:Y:S01]  /*2460*/  USHF.L.U32 UR4, UR22, 0x15, URZ ;  /* 0x0000001516047899 */ /* 0x000fe200080006ff */
[----:B------:R-:W-:Y:S01]  /*2470*/  IMAD.SHL.U32 R3, R0, 0x10, RZ ;  /* 0x0000001000037824 */ /* 0x000fe200078e00ff */
[----:B------:R-:W-:Y:S01]  /*2480*/  USHF.L.U32 UR5, UR22, 0x5, URZ ;  /* 0x0000000516057899 */ /* 0x000fe200080006ff */
[----:B------:R-:W-:Y:S01]  /*2490*/  LOP3.LUT R2, R2, 0x3800, RZ, 0xc0, !PT ;  /* 0x0000380002027812 */ /* 0x000fe200078ec0ff */
[----:B------:R-:W-:Y:S02]  /*24a0*/  ULOP3.LUT UR4, UR4, 0x600000, URZ, 0xc0, !UPT ;  /* 0x0060000004047892 */ /* 0x000fe4000f8ec0ff */
[----:B------:R-:W-:Y:S01]  /*24b0*/  ULOP3.LUT UR5, UR5, 0x80, URZ, 0xc0, !UPT ;  /* 0x0000008005057892 */ /* 0x000fe2000f8ec0ff */
[----:B------:R-:W-:Y:S01]  /*24c0*/  LOP3.LUT R3, R2, 0x70, R3, 0xf8, !PT ;  /* 0x0000007002037812 */ /* 0x000fe200078ef803 */
[C---:B------:R-:W-:Y:S01]  /*24d0*/  IMAD.SHL.U32 R2, R0.reuse, 0x4, RZ ;  /* 0x0000000400027824 */ /* 0x040fe200078e00ff */
[----:B------:R-:W-:Y:S01]  /*24e0*/  ELECT P0, URZ, PT ;  /* 0x0000000000ff782f */ /* 0x000fe20003800000 */
[----:B------:R-:W-:Y:S01]  /*24f0*/  IMAD.SHL.U32 R0, R0, 0x80, RZ ;  /* 0x0000008000007824 */ /* 0x000fe200078e00ff */
[----:B------:R-:W-:-:S02]  /*2500*/  UIADD3 UR4, UPT, UPT, UR5, UR4, UR23 ;  /* 0x0000000405047290 */ /* 0x000fc4000fffe017 */
[----:B------:R-:W-:Y:S01]  /*2510*/  LOP3.LUT R3, R3, 0x40, R2, 0x78, !PT ;  /* 0x0000004003037812 */ /* 0x000fe200078e7802 */
[----:B------:R-:W-:Y:S01]  /*2520*/  ULOP3.LUT UR22, UR22, 0x1, URZ, 0xc0, !UPT ;  /* 0x0000000116167892 */ /* 0x000fe2000f8ec0ff */
[----:B------:R-:W-:Y:S01]  /*2530*/  ISETP.LT.U32.AND P0, PT, R68, 0x40, P0 ;  /* 0x000000404400780c */ /* 0x000fe20000701070 */
[----:B------:R-:W-:Y:S01]  /*2540*/  UMOV UR6, UR19 ;  /* 0x0000001300067c82 */ /* 0x000fe20008000000 */
[----:B------:R-:W-:Y:S01]  /*2550*/  LOP3.LUT R0, R3, 0x780, R0, 0xf8, !PT ;  /* 0x0000078003007812 */ /* 0x000fe200078ef800 */
[----:B------:R-:W-:Y:S02]  /*2560*/  ULEA UR5, UR22, UR15, 0x7 ;  /* 0x0000000f16057291 */ /* 0x000fe4000f8e38ff */
[----:B---3--:R-:W-:Y:S01]  /*2570*/  LDTM.16dp32bit_t0_t15.x64 R4, tmem[UR4] ;  /* 0x00000004000479ee */ /* 0x008fe20008b00000 */
[----:B------:R-:W2:Y:S01]  /*2580*/  LDTM.16dp32bit_t16_t31.x64 R4, tmem[UR4+0x40] ;  /* 0x00004004000479ee */ /* 0x000ea20008b20000 */
[C---:B------:R-:W-:Y:S01]  /*2590*/  LOP3.LUT R2, R0.reuse, 0x10, RZ, 0x3c, !PT ;  /* 0x0000001000027812 */ /* 0x040fe200078e3cff */
[----:B------:R-:W-:Y:S01]  /*25a0*/  NOP ;  /* 0x0000000000007918 */ /* 0x000fe20000000000 */
[----:B------:R-:W-:Y:S01]  /*25b0*/  LOP3.LUT R3, R0, 0x20, RZ, 0x3c, !PT ;  /* 0x0000002000037812 */ /* 0x000fe200078e3cff */
[----:B------:R-:W-:-:S03]  /*25c0*/  ULEA UR4, UR22, UR8, 0xd ;  /* 0x0000000816047291 */ /* 0x000fc6000f8e68ff */
[----:B--2---:R-:W-:Y:S01]  /*25d0*/  VOTEU.ANY UP1, P0 ;  /* 0x0000000000ff7886 */ /* 0x004fe20000020100 */
[----:B------:R-:W-:Y:S01]  /*25e0*/  VOTEU.ANY UP0, P0 ;  /* 0x0000000000ff7886 */ /* 0x000fe20000000100 */
[----:B------:R-:W-:Y:S02]  /*25f0*/  F2FP.SATFINITE.E4M3.F32.PACK_AB_MERGE_C R6, R7, R6, RZ ;  /* 0x000000060706723e */ /* 0x000fe400048070ff */
[----:B------:R-:W-:Y:S02]  /*2600*/  F2FP.SATFINITE.E4M3.F32.PACK_AB_MERGE_C R10, R11, R10, RZ ;  /* 0x0000000a0b0a723e */ /* 0x000fe400048070ff */
[----:B------:R-:W-:Y:S02]  /*2610*/  F2FP.SATFINITE.E4M3.F32.PACK_AB_MERGE_C R14, R15, R14, RZ ;  /* 0x0000000e0f0e723e */ /* 0x000fe400048070ff */
[----:B------:R-:W-:Y:S02]  /*2620*/  F2FP.SATFINITE.E4M3.F32.PACK_AB_MERGE_C R7, R19, R18, RZ ;  /* 0x000000121307723e */ /* 0x000fe400048070ff */
[----:B------:R-:W-:-:S02]  /*2630*/  F2FP.SATFINITE.E4M3.F32.PACK_AB_MERGE_C R22, R23, R22, RZ ;  /* 0x000000161716723e */ /* 0x000fc400048070ff */
[----:B------:R-:W-:Y:S02]  /*2640*/  F2FP.SATFINITE.E4M3.F32.PACK_AB_MERGE_C R26, R27, R26, RZ ;  /* 0x0000001a1b1a723e */ /* 0x000fe400048070ff */
        /* <DEDUP_REMOVED lines=10> */
[----:B------:R-:W-:-:S02]  /*26f0*/  F2FP.SATFINITE.E4M3.F32.PACK_AB_MERGE_C R4, R5, R4, R6 ;  /* 0x000000040504723e */ /* 0x000fc40004807006 */
[----:B------:R-:W-:Y:S02]  /*2700*/  F2FP.SATFINITE.E4M3.F32.PACK_AB_MERGE_C R5, R9, R8, R10 ;  /* 0x000000080905723e */ /* 0x000fe4000480700a */
[----:B------:R-:W-:Y:S02]  /*2710*/  F2FP.SATFINITE.E4M3.F32.PACK_AB_MERGE_C R6, R13, R12, R14 ;  /* 0x0000000c0d06723e */ /* 0x000fe4000480700e */
[----:B------:R-:W-:Y:S02]  /*2720*/  F2FP.SATFINITE.E4M3.F32.PACK_AB_MERGE_C R7, R17, R16, R7 ;  /* 0x000000101107723e */ /* 0x000fe40004807007 */
[----:B------:R-:W-:Y:S02]  /*2730*/  F2FP.SATFINITE.E4M3.F32.PACK_AB_MERGE_C R20, R21, R20, R22 ;  /* 0x000000141514723e */ /* 0x000fe40004807016 */
[----:B------:R-:W-:Y:S01]  /*2740*/  F2FP.SATFINITE.E4M3.F32.PACK_AB_MERGE_C R21, R25, R24, R26 ;  /* 0x000000181915723e */ /* 0x000fe2000480701a */
[----:B-1----:R1:W-:Y:S01]  /*2750*/  STS.128 [R0+UR8], R4 ;  /* 0x0000000400007988 */ /* 0x0023e20008000c08 */
[----:B------:R-:W-:-:S02]  /*2760*/  F2FP.SATFINITE.E4M3.F32.PACK_AB_MERGE_C R22, R29, R28, R30 ;  /* 0x0000001c1d16723e */ /* 0x000fc4000480701e */
[----:B------:R-:W-:Y:S02]  /*2770*/  F2FP.SATFINITE.E4M3.F32.PACK_AB_MERGE_C R23, R33, R32, R34 ;  /* 0x000000202117723e */ /* 0x000fe40004807022 */
[----:B------:R-:W-:Y:S02]  /*2780*/  F2FP.SATFINITE.E4M3.F32.PACK_AB_MERGE_C R36, R37, R36, R38 ;  /* 0x000000242524723e */ /* 0x000fe40004807026 */
[----:B------:R-:W-:Y:S01]  /*2790*/  F2FP.SATFINITE.E4M3.F32.PACK_AB_MERGE_C R37, R41, R40, R42 ;  /* 0x000000282925723e */ /* 0x000fe2000480702a */
[----:B------:R1:W-:Y:S01]  /*27a0*/  STS.128 [R2+UR8], R20 ;  /* 0x0000001402007988 */ /* 0x0003e20008000c08 */
[----:B------:R-:W-:Y:S02]  /*27b0*/  F2FP.SATFINITE.E4M3.F32.PACK_AB_MERGE_C R38, R45, R44, R46 ;  /* 0x0000002c2d26723e */ /* 0x000fe4000480702e */
[----:B------:R-:W-:Y:S02]  /*27c0*/  F2FP.SATFINITE.E4M3.F32.PACK_AB_MERGE_C R39, R49, R48, R50 ;  /* 0x000000303127723e */ /* 0x000fe40004807032 */
[----:B------:R-:W-:-:S02]  /*27d0*/  F2FP.SATFINITE.E4M3.F32.PACK_AB_MERGE_C R52, R53, R52, R54 ;  /* 0x000000343534723e */ /* 0x000fc40004807036 */
[----:B------:R-:W-:Y:S01]  /*27e0*/  F2FP.SATFINITE.E4M3.F32.PACK_AB_MERGE_C R53, R57, R56, R58 ;  /* 0x000000383935723e */ /* 0x000fe2000480703a */
[----:B------:R1:W-:Y:S01]  /*27f0*/  STS.128 [R3+UR8], R36 ;  /* 0x0000002403007988 */ /* 0x0003e20008000c08 */
[----:B------:R-:W-:Y:S02]  /*2800*/  F2FP.SATFINITE.E4M3.F32.PACK_AB_MERGE_C R54, R61, R60, R62 ;  /* 0x0000003c3d36723e */ /* 0x000fe4000480703e */
[----:B------:R-:W-:Y:S02]  /*2810*/  F2FP.SATFINITE.E4M3.F32.PACK_AB_MERGE_C R55, R65, R64, R66 ;  /* 0x000000404137723e */ /* 0x000fe40004807042 */
[----:B------:R-:W-:-:S05]  /*2820*/  LOP3.LUT R8, R0, 0x30, RZ, 0x3c, !PT ;  /* 0x0000003000087812 */ /* 0x000fca00078e3cff */
[----:B------:R1:W-:Y:S01]  /*2830*/  STS.128 [R8+UR8], R52 ;  /* 0x0000003408007988 */ /* 0x0003e20008000c08 */
[----:B------:R2:W-:Y:S06]  /*2840*/  MEMBAR.ALL.CTA ;  /* 0x0000000000007992 */ /* 0x0005ec0000008000 */
[----:B--2---:R-:W2:Y:S02]  /*2850*/  FENCE.VIEW.ASYNC.S ;  /* 0x00000000000073c6 */ /* 0x004ea40000000000 */
[----:B--2---:R-:W-:Y:S06]  /*2860*/  BAR.SYNC.DEFER_BLOCKING 0x0 ;  /* 0x0000000000007b1d */ /* 0x004fec0000010000 */
[----:B------:R1:W-:Y:S01]  /*2870*/  @UP1 UTMASTG.2D [UR4], [UR20] ;  /* 0x00000004140013b5 */ /* 0x0003e20008008000 */
[----:B------:R0:W-:Y:S01]  /*2880*/  UTMACMDFLUSH ;  /* 0x00000000000079b7 */ /* 0x0001e20000000000 */
[----:B------:R-:W-:-:S04]  /*2890*/  DEPBAR.LE SB0, 0x0 ;  /* 0x000080000000791a */ /* 0x000fc80000000000 */
[----:B------:R-:W-:Y:S08]  /*28a0*/  BAR.SYNC.DEFER_BLOCKING 0x0 ;  /* 0x0000000000007b1d */ /* 0x000ff00000010000 */
[----:B------:R-:W-:Y:S06]  /*28b0*/  BAR.SYNC.DEFER_BLOCKING 0x0 ;  /* 0x0000000000007b1d */ /* 0x000fec0000010000 */
[----:B-1----:R-:W-:Y:S05]  /*28c0*/  @P2 BRA `(.L_x_72) ;  /* 0x0000000000a02947 */ /* 0x002fea0003800000 */
[----:B------:R-:W1:Y:S01]  /*28d0*/  S2UR UR5, SR_CgaCtaId ;  /* 0x00000000000579c3 */ /* 0x000e620000008800 */
[----:B------:R-:W-:Y:S01]  /*28e0*/  NOP ;  /* 0x0000000000007918 */ /* 0x000fe20000000000 */
[----:B------:R-:W-:Y:S01]  /*28f0*/  UMOV UR4, 0x50 ;  /* 0x0000005000047882 */ /* 0x000fe20000000000 */
[----:B------:R-:W-:Y:S02]  /*2900*/  IMAD.U32 R0, RZ, RZ, UR23 ;  /* 0x00000017ff007e24 */ /* 0x000fe4000f8e00ff */
[----:B------:R-:W-:Y:S02]  /*2910*/  IMAD.MOV.U32 R3, RZ, RZ, 0xff ;  /* 0x000000ffff037424 */ /* 0x000fe400078e00ff */
[----:B------:R-:W-:Y:S01]  /*2920*/  IMAD.MOV.U32 R7, RZ, RZ, 0x1 ;  /* 0x00000001ff077424 */ /* 0x000fe200078e00ff */
[----:B------:R-:W-:-:S04]  /*2930*/  LOP3.LUT R0, R0, 0xffff, RZ, 0xc0, !PT ;  /* 0x0000ffff00007812 */ /* 0x000fc800078ec0ff */
[----:B------:R-:W-:-:S05]  /*2940*/  SHF.R.U32.HI R0, RZ, 0x5, R0 ;  /* 0x00000005ff007819 */ /* 0x000fca0000011600 */
[----:B------:R-:W-:Y:S01]  /*2950*/  VIADD R2, R0, 0x10 ;  /* 0x0000001000027836 */ /* 0x000fe20000000000 */
[----:B------:R-:W-:Y:S01]  /*2960*/  SHF.L.U32 R0, R3, R0, RZ ;  /* 0x0000000003007219 */ /* 0x000fe200000006ff */
[----:B-1----:R-:W-:-:S03]  /*2970*/  ULEA UR6, UR5, UR4, 0x18 ;  /* 0x0000000405067291 */ /* 0x002fc6000f8ec0ff */
[----:B------:R-:W-:-:S04]  /*2980*/  SHF.L.U32 R3, R7, R2, RZ ;  /* 0x0000000207037219 */ /* 0x000fc800000006ff */
[----:B------:R-:W-:Y:S02]  /*2990*/  LOP3.LUT R0, R3, R0, RZ, 0xfc, !PT ;  /* 0x0000000003007212 */ /* 0x000fe400078efcff */
[----:B------:R-:W1:Y:S02]  /*29a0*/  LDS R5, [UR6] ;  /* 0x00000006ff057984 */ /* 0x000e640008000800 */
[C---:B------:R-:W-:Y:S02]  /*29b0*/  LOP3.LUT R2, R0.reuse, 0xffff, RZ, 0xc0, !PT ;  /* 0x0000ffff00027812 */ /* 0x040fe400078ec0ff */
[----:B-1----:R-:W-:-:S04]  /*29c0*/  LOP3.LUT R3, R0, 0xffff, R5, 0x80, !PT ;  /* 0x0000ffff00037812 */ /* 0x002fc800078e8005 */
[----:B------:R-:W-:-:S13]  /*29d0*/  ISETP.NE.AND P0, PT, R3, R2, PT ;  /* 0x000000020300720c */ /* 0x000fda0003f05270 */
[----:B------:R-:W-:Y:S05]  /*29e0*/  @P0 BRA `(.L_x_73) ;  /* 0x0000000000500947 */ /* 0x000fea0003800000 */
[----:B------:R-:W-:Y:S02]  /*29f0*/  SHF.R.U32.HI R5, RZ, 0x10, R5 ;  /* 0x00000010ff057819 */ /* 0x000fe40000011605 */
[----:B------:R-:W-:-:S04]  /*2a00*/  SHF.R.U32.HI R2, RZ, 0x10, R0 ;  /* 0x00000010ff027819 */ /* 0x000fc80000011600 */
[----:B------:R-:W-:-:S04]  /*2a10*/  LOP3.LUT R5, R5, R2, RZ, 0xc0, !PT ;  /* 0x0000000205057212 */ /* 0x000fc800078ec0ff */
[----:B------:R-:W-:-:S13]  /*2a20*/  ISETP.NE.AND P0, PT, R5, R2, PT ;  /* 0x000000020500720c */ /* 0x000fda0003f05270 */
[----:B------:R-:W-:Y:S05]  /*2a30*/  @P0 BRA `(.L_x_74) ;  /* 0x0000000000300947 */ /* 0x000fea0003800000 */
[----:B------:R-:W-:Y:S01]  /*2a40*/  R2UR UR4, R0 ;  /* 0x00000000000472ca */ /* 0x000fe200000e0000 */
[----:B------:R-:W-:Y:S01]  /*2a50*/  VOTEU.ANY UR5, UPT, PT ;  /* 0x0000000000057886 */ /* 0x000fe200038e0100 */
[----:B------:R-:W1:Y:S01]  /*2a60*/  S2R R0, SR_LANEID ;  /* 0x0000000000007919 */ /* 0x000e620000000000 */
[----:B------:R-:W-:-:S10]  /*2a70*/  UFLO.U32 UR5, UR5 ;  /* 0x00000005000572bd */ /* 0x000fd400080e0000 */
[----:B------:R-:W-:-:S06]  /*2a80*/  ULOP3.LUT UR4, URZ, UR4, URZ, 0x33, !UPT ;  /* 0x00000004ff047292 */ /* 0x000fcc000f8e33ff */
[----:B------:R-:W-:-:S04]  /*2a90*/  IMAD.U32 R2, RZ, RZ, UR4 ;  /* 0x00000004ff027e24 */ /* 0x000fc8000f8e00ff */
[----:B------:R-:W2:Y:S02]  /*2aa0*/  REDUX UR7, R2 ;  /* 0x00000000020773c4 */ /* 0x000ea40000000000 */
[----:B------:R3:W-:Y:S01]  /*2ab0*/  UTCATOMSWS.AND URZ, UR4 ;  /* 0x0000000400ff79e3 */ /* 0x0007e20008000000 */
[----:B-1----:R-:W-:Y:S01]  /*2ac0*/  ISETP.EQ.U32.AND P0, PT, R0, UR5, PT ;  /* 0x0000000500007c0c */ /* 0x002fe2000bf02070 */
[----:B--2---:R-:W-:-:S12]  /*2ad0*/  IMAD.U32 R0, RZ, RZ, UR7 ;  /* 0x00000007ff007e24 */ /* 0x004fd8000f8e00ff */
[----:B------:R3:W-:Y:S01]  /*2ae0*/  @P0 ATOMS.AND RZ, [UR6], R0 ;  /* 0x00000000ffff098c */ /* 0x0007e2000a800006 */
[----:B------:R-:W-:Y:S05]  /*2af0*/  BRA `(.L_x_72) ;  /* 0x0000000000147947 */ /* 0x000fea0003800000 */
.L_x_74:
[----:B------:R-:W-:-:S07]  /*2b00*/  MOV R2, 0x2b20 ;  /* 0x00002b2000027802 */ /* 0x000fce0000000f00 */
[----:B------:R-:W-:Y:S05]  /*2b10*/  CALL.REL.NOINC `($__internal_0_$__cuda_sm10x_tcgen05_guardrail_trap_col_being_dealloced_not_returned_by_alloc) ;  /* 0x0000000000447944 */ /* 0x000fea0003c00000 */
[----:B------:R-:W-:Y:S05]  /*2b20*/  BRA `(.L_x_72) ;  /* 0x0000000000087947 */ /* 0x000fea0003800000 */
.L_x_73:
[----:B------:R-:W-:-:S07]  /*2b30*/  MOV R2, 0x2b50 ;  /* 0x00002b5000027802 */ /* 0x000fce0000000f00 */
[----:B------:R-:W-:Y:S05]  /*2b40*/  CALL.REL.NOINC `($__internal_2_$__cuda_sm10x_tcgen05_guardrail_trap_unallocated_columns_being_dealloced) ;  /* 0x0000000000507944 */ /* 0x000fea0003c00000 */
.L_x_72:
[----:B------:R-:W-:Y:S01]  /*2b50*/  NOP ;  /* 0x0000000000007918 */ /* 0x000fe20000000000 */
[----:B---3--:R-:W-:Y:S05]  /*2b60*/  EXIT ;  /* 0x000000000000794d */ /* 0x008fea0003800000 */
.L_x_59:
[----:B------:R-:W1:Y:S02]  /*2b70*/  SYNCS.PHASECHK.TRANS64.TRYWAIT P0, [UR8+0x1e000], RZ ;  /* 0x01e000ffff0075a7 */ /* 0x000e640008001108 */
[----:B-1----:R-:W-:Y:S05]  /*2b80*/  @!P0 BRA `(.L_x_59) ;  /* 0xfffffffc00f88947 */ /* 0x002fea000383ffff */
[----:B------:R-:W-:Y:S05]  /*2b90*/  BRA `(.L_x_75) ;  /* 0xffffffec00dc7947 */ /* 0x000fea000383ffff */
.L_x_61:
[----:B------:R-:W1:Y:S02]  /*2ba0*/  SYNCS.PHASECHK.TRANS64.TRYWAIT P1, [UR8+0x1e020], RZ ;  /* 0x01e020ffff0075a7 */ /* 0x000e640008021108 */
[----:B-1----:R-:W-:Y:S05]  /*2bb0*/  @!P1 BRA `(.L_x_61) ;  /* 0xfffffffc00f89947 */ /* 0x002fea000383ffff */
[----:B------:R-:W-:Y:S05]  /*2bc0*/  BRA `(.L_x_76) ;  /* 0xfffffff000787947 */ /* 0x000fea000383ffff */
.L_x_62:
[----:B------:R-:W2:Y:S02]  /*2bd0*/  SYNCS.PHASECHK.TRANS64.TRYWAIT P0, [UR28+0x1e000], R2 ;  /* 0x01e00002ff0075a7 */ /* 0x000ea4000800111c */
[----:B--2---:R-:W-:Y:S05]  /*2be0*/  @!P0 BRA `(.L_x_62) ;  /* 0xfffffffc00f88947 */ /* 0x004fea000383ffff */
[----:B------:R-:W-:Y:S05]  /*2bf0*/  BRA `(.L_x_77) ;  /* 0xfffffff000f87947 */ /* 0x000fea000383ffff */
.L_x_64:
[----:B------:R-:W2:Y:S02]  /*2c00*/  SYNCS.PHASECHK.TRANS64.TRYWAIT P0, [UR28+0x1e020], R2 ;  /* 0x01e02002ff0075a7 */ /* 0x000ea4000800111c */
[----:B--2---:R-:W-:Y:S05]  /*2c10*/  @!P0 BRA `(.L_x_64) ;  /* 0xfffffffc00f88947 */ /* 0x004fea000383ffff */
[----:B------:R-:W-:Y:S05]  /*2c20*/  BRA `(.L_x_78) ;  /* 0xfffffff400a07947 */ /* 0x000fea000383ffff */
        .weak           $__internal_0_$__cuda_sm10x_tcgen05_guardrail_trap_col_being_dealloced_not_returned_by_alloc
        .type           $__internal_0_$__cuda_sm10x_tcgen05_guardrail_trap_col_being_dealloced_not_returned_by_alloc,@function
        .size           $__internal_0_$__cuda_sm10x_tcgen05_guardrail_trap_col_being_dealloced_not_returned_by_alloc,($__internal_1_$__cuda_sm10x_tcgen05_guardrail_trap_phase_invalid_during_alloc - $__internal_0_$__cuda_sm10x_tcgen05_guardrail_trap_col_being_dealloced_not_returned_by_alloc)
$__internal_0_$__cuda_sm10x_tcgen05_guardrail_trap_col_being_dealloced_not_returned_by_alloc:
[----:B------:R-:W-:Y:S05]  /*2c30*/  BPT.TRAP 0x1 ;  /* 0x000000040000795c */ /* 0x000fea0000300000 */
[----:B------:R-:W-:-:S04]  /*2c40*/  IMAD.MOV.U32 R3, RZ, RZ, 0x0 ;  /* 0x00000000ff037424 */ /* 0x000fc800078e00ff */
[----:B------:R-:W-:Y:S05]  /*2c50*/  RET.REL.NODEC R2 `(gluon_tcgen05) ;  /* 0xffffffd002e87950 */ /* 0x000fea0003c3ffff */
        .weak           $__internal_1_$__cuda_sm10x_tcgen05_guardrail_trap_phase_invalid_during_alloc
        .type           $__internal_1_$__cuda_sm10x_tcgen05_guardrail_trap_phase_invalid_during_alloc,@function
        .size           $__internal_1_$__cuda_sm10x_tcgen05_guardrail_trap_phase_invalid_during_alloc,($__internal_2_$__cuda_sm10x_tcgen05_guardrail_trap_unallocated_columns_being_dealloced - $__internal_1_$__cuda_sm10x_tcgen05_guardrail_trap_phase_invalid_during_alloc)
$__internal_1_$__cuda_sm10x_tcgen05_guardrail_trap_phase_invalid_during_alloc:
[----:B------:R-:W-:Y:S05]  /*2c60*/  BPT.TRAP 0x1 ;  /* 0x000000040000795c */ /* 0x000fea0000300000 */
[----:B------:R-:W-:-:S04]  /*2c70*/  IMAD.MOV.U32 R3, RZ, RZ, 0x0 ;  /* 0x00000000ff037424 */ /* 0x000fc800078e00ff */
[----:B------:R-:W-:Y:S05]  /*2c80*/  RET.REL.NODEC R2 `(gluon_tcgen05) ;  /* 0xffffffd002dc7950 */ /* 0x000fea0003c3ffff */
        .weak           $__internal_2_$__cuda_sm10x_tcgen05_guardrail_trap_unallocated_columns_being_dealloced
        .type           $__internal_2_$__cuda_sm10x_tcgen05_guardrail_trap_unallocated_columns_being_dealloced,@function
        .size           $__internal_2_$__cuda_sm10x_tcgen05_guardrail_trap_unallocated_columns_being_dealloced,(.L_x_82 - $__internal_2_$__cuda_sm10x_tcgen05_guardrail_trap_unallocated_columns_being_dealloced)
$__internal_2_$__cuda_sm10x_tcgen05_guardrail_trap_unallocated_columns_being_dealloced:
[----:B------:R-:W-:Y:S05]  /*2c90*/  BPT.TRAP 0x1 ;  /* 0x000000040000795c */ /* 0x000fea0000300000 */
[----:B------:R-:W-:-:S04]  /*2ca0*/  IMAD.MOV.U32 R3, RZ, RZ, 0x0 ;  /* 0x00000000ff037424 */ /* 0x000fc800078e00ff */
[----:B------:R-:W-:Y:S05]  /*2cb0*/  RET.REL.NODEC R2 `(gluon_tcgen05) ;  /* 0xffffffd002d07950 */ /* 0x000fea0003c3ffff */
.L_x_79:
[----:B------:R-:W-:-:S00]  /*2cc0*/  BRA `(.L_x_79) ;  /* 0xfffffffc00fc7947 */ /* 0x000fc0000383ffff */
[----:B------:R-:W-:-:S00]  /*2cd0*/  NOP ;  /* 0x0000000000007918 */ /* 0x000fc00000000000 */
        /* <DEDUP_REMOVED lines=10> */
.L_x_82:


//--------------------- .nv.shared.gluon_tcgen05  --------------------------
	.section	.nv.shared.gluon_tcgen05,"aw",@nobits
	.sectionflags	@""
	.align	16
	.zero		1024


//--------------------- .nv.shared.reserved.0     --------------------------
	.section	.nv.shared.reserved.0,"aw",@nobits
	.align	8
	.weak		__nv_reservedSMEM_offset_0_alias
	.size		__nv_reservedSMEM_offset_0_alias, 0, 64
	.other		__nv_reservedSMEM_offset_0_alias,@"STO_CUDA_RESERVED_SHARED STV_DEFAULT"
__nv_reservedSMEM_offset_0_alias:
	.zero		0
.nv.shared.reserved.0:
	.zero		64
	.weak		__nv_reservedSMEM_allocation_phase
	.type		__nv_reservedSMEM_allocation_phase,@object
	.size		__nv_reservedSMEM_allocation_phase,(.L_0 - __nv_reservedSMEM_allocation_phase)
__nv_reservedSMEM_allocation_phase:
	.zero		1
.L_0:
	.zero		7
	.weak		__nv_reservedSMEM_devtool_atexit_pc
	.type		__nv_reservedSMEM_devtool_atexit_pc,@object
	.size		__nv_reservedSMEM_devtool_atexit_pc,(__nv_reservedSMEM_allocation_mask - __nv_reservedSMEM_devtool_atexit_pc)
__nv_reservedSMEM_devtool_atexit_pc:
	.zero		8
	.weak		__nv_reservedSMEM_allocation_mask
	.type		__nv_reservedSMEM_allocation_mask,@object
	.size		__nv_reservedSMEM_allocation_mask,(.L_2 - __nv_reservedSMEM_allocation_mask)
__nv_reservedSMEM_allocation_mask:
	.zero		4
.L_2:


//--------------------- .nv.constant0.gluon_tcgen05 --------------------------
	.section	.nv.constant0.gluon_tcgen05,"a",@progbits
	.sectionflags	@""
	.align	4
.nv.constant0.gluon_tcgen05:
	.zero		976


//--------------------- SYMBOLS --------------------------

	.type		.nv.reservedSmem.offset0,@object
	.size		.nv.reservedSmem.offset0,0x4
	.type		.nv.reservedSmem.cap,@object
	.size		.nv.reservedSmem.cap,0x4
